	.target	sm_90a

	.elftype	@"ET_EXEC"


//--------------------- .note.nv.tkinfo           --------------------------
	.section	.note.nv.tkinfo,"",@"SHT_NOTE"
	.sectionflags	@"SHF_NOTE_NV_TKINFO"
	.tkinfo
        /*0018*/ 	.word	0x00000002
        /*0030*/ 	.string	""
        /*0030*/ 	.string	"ptxas"
        /*0030*/ 	.string	"Cuda compilation tools, release 13.0, V13.0.88"
        /*0030*/ 	.string	"Build cuda_13.0.r13.0/compiler.36424714_0"
        /*0030*/ 	.string	"-v  -suppress-debug-info  -lineinfo  -arch sm_90a "



//--------------------- .note.nv.cuinfo           --------------------------
	.section	.note.nv.cuinfo,"",@"SHT_NOTE"
	.sectionflags	@"SHF_NOTE_NV_CUINFO"
        /*0018*/ 	.short	0x0002
        /*001a*/ 	.short	0x005a
        /*001c*/ 	.short	0x0082
	.zero		2


//--------------------- .nv.info                  --------------------------
	.section	.nv.info,"",@"SHT_CUDA_INFO"
	.align	4


	//----- nvinfo : EIATTR_REGCOUNT
	.align		4
        /*0000*/ 	.byte	0x04, 0x2f
        /*0002*/ 	.short	(.L_1 - .L_0)
	.align		4
.L_0:
        /*0004*/ 	.word	index@(gluon_wgmma)
        /*0008*/ 	.word	0x0000005a


	//----- nvinfo : EIATTR_FRAME_SIZE
	.align		4
.L_1:
        /*000c*/ 	.byte	0x04, 0x11
        /*000e*/ 	.short	(.L_3 - .L_2)
	.align		4
.L_2:
        /*0010*/ 	.word	index@(gluon_wgmma)
        /*0014*/ 	.word	0x00000000


	//----- nvinfo : EIATTR_MIN_STACK_SIZE
	.align		4
.L_3:
        /*0018*/ 	.byte	0x04, 0x12
        /*001a*/ 	.short	(.L_5 - .L_4)
	.align		4
.L_4:
        /*001c*/ 	.word	index@(gluon_wgmma)
        /*0020*/ 	.word	0x00000000
.L_5:


//--------------------- .nv.compat                --------------------------
	.section	.nv.compat,"",@"SHT_CUDA_COMPAT_INFO"
	.align	4
        /*0000*/ 	.byte	0x02, 0x09, 0x01, 0x00, 0x02, 0x02, 0x04, 0x00, 0x02, 0x05, 0x05, 0x00, 0x03, 0x07, 0x01, 0x01
        /*0010*/ 	.byte	0x02, 0x03, 0x03, 0x00, 0x02, 0x06, 0x01, 0x00, 0x04, 0x0b, 0x08, 0x00, 0x00, 0x00, 0x00, 0x00
        /*0020*/ 	.byte	0x00, 0x00, 0x00, 0x00


//--------------------- .nv.info.gluon_wgmma      --------------------------
	.section	.nv.info.gluon_wgmma,"",@"SHT_CUDA_INFO"
	.sectionflags	@""
	.align	4


	//----- nvinfo : EIATTR_CUDA_API_VERSION
	.align		4
        /*0000*/ 	.byte	0x04, 0x37
        /*0002*/ 	.short	(.L_7 - .L_6)
.L_6:
        /*0004*/ 	.word	0x00000082


	//----- nvinfo : EIATTR_KPARAM_INFO
	.align		4
.L_7:
        /*0008*/ 	.byte	0x04, 0x17
        /*000a*/ 	.short	(.L_9 - .L_8)
.L_8:
        /*000c*/ 	.word	0x00000000
        /*0010*/ 	.short	0x000a
        /*0012*/ 	.short	0x0048
        /*0014*/ 	.byte	0x00, 0xf4, 0x21, 0x00


	//----- nvinfo : EIATTR_KPARAM_INFO
	.align		4
.L_9:
        /*0018*/ 	.byte	0x04, 0x17
        /*001a*/ 	.short	(.L_11 - .L_10)
.L_10:
        /*001c*/ 	.word	0x00000000
        /*0020*/ 	.short	0x0009
        /*0022*/ 	.short	0x0040
        /*0024*/ 	.byte	0x00, 0xf4, 0x21, 0x00


	//----- nvinfo : EIATTR_KPARAM_INFO
	.align		4
.L_11:
        /*0028*/ 	.byte	0x04, 0x17
        /*002a*/ 	.short	(.L_13 - .L_12)
.L_12:
        /*002c*/ 	.word	0x00000000
        /*0030*/ 	.short	0x0008
        /*0032*/ 	.short	0x0038
        /*0034*/ 	.byte	0x00, 0xf0, 0x21, 0x00


	//----- nvinfo : EIATTR_KPARAM_INFO
	.align		4
.L_13:
        /*0038*/ 	.byte	0x04, 0x17
        /*003a*/ 	.short	(.L_15 - .L_14)
.L_14:
        /*003c*/ 	.word	0x00000000
        /*0040*/ 	.short	0x0007
        /*0042*/ 	.short	0x0030
        /*0044*/ 	.byte	0x00, 0xf0, 0x21, 0x00


	//----- nvinfo : EIATTR_KPARAM_INFO
	.align		4
.L_15:
        /*0048*/ 	.byte	0x04, 0x17
        /*004a*/ 	.short	(.L_17 - .L_16)
.L_16:
        /*004c*/ 	.word	0x00000000
        /*0050*/ 	.short	0x0006
        /*0052*/ 	.short	0x0028
        /*0054*/ 	.byte	0x00, 0xf0, 0x21, 0x00


	//----- nvinfo : EIATTR_KPARAM_INFO
	.align		4
.L_17:
        /*0058*/ 	.byte	0x04, 0x17
        /*005a*/ 	.short	(.L_19 - .L_18)
.L_18:
        /*005c*/ 	.word	0x00000000
        /*0060*/ 	.short	0x0005
        /*0062*/ 	.short	0x0020
        /*0064*/ 	.byte	0x00, 0xf0, 0x11, 0x00


	//----- nvinfo : EIATTR_KPARAM_INFO
	.align		4
.L_19:
        /*0068*/ 	.byte	0x04, 0x17
        /*006a*/ 	.short	(.L_21 - .L_20)
.L_20:
        /*006c*/ 	.word	0x00000000
        /*0070*/ 	.short	0x0004
        /*0072*/ 	.short	0x001c
        /*0074*/ 	.byte	0x00, 0xf0, 0x11, 0x00


	//----- nvinfo : EIATTR_KPARAM_INFO
	.align		4
.L_21:
        /*0078*/ 	.byte	0x04, 0x17
        /*007a*/ 	.short	(.L_23 - .L_22)
.L_22:
        /*007c*/ 	.word	0x00000000
        /*0080*/ 	.short	0x0003
        /*0082*/ 	.short	0x0018
        /*0084*/ 	.byte	0x00, 0xf0, 0x11, 0x00


	//----- nvinfo : EIATTR_KPARAM_INFO
	.align		4
.L_23:
        /*0088*/ 	.byte	0x04, 0x17
        /*008a*/ 	.short	(.L_25 - .L_24)
.L_24:
        /*008c*/ 	.word	0x00000000
        /*0090*/ 	.short	0x0002
        /*0092*/ 	.short	0x0010
        /*0094*/ 	.byte	0x00, 0xf4, 0x21, 0x00


	//----- nvinfo : EIATTR_KPARAM_INFO
	.align		4
.L_25:
        /*0098*/ 	.byte	0x04, 0x17
        /*009a*/ 	.short	(.L_27 - .L_26)
.L_26:
        /*009c*/ 	.word	0x00000000
        /*00a0*/ 	.short	0x0001
        /*00a2*/ 	.short	0x0008
        /*00a4*/ 	.byte	0x00, 0xf4, 0x21, 0x00


	//----- nvinfo : EIATTR_KPARAM_INFO
	.align		4
.L_27:
        /*00a8*/ 	.byte	0x04, 0x17
        /*00aa*/ 	.short	(.L_29 - .L_28)
.L_28:
        /*00ac*/ 	.word	0x00000000
        /*00b0*/ 	.short	0x0000
        /*00b2*/ 	.short	0x0000
        /*00b4*/ 	.byte	0x00, 0xf4, 0x21, 0x00


	//----- nvinfo : EIATTR_SPARSE_MMA_MASK
	.align		4
.L_29:
        /*00b8*/ 	.byte	0x03, 0x50
        /*00ba*/ 	.short	0x0000


	//----- nvinfo : EIATTR_MAXREG_COUNT
	.align		4
        /*00bc*/ 	.byte	0x03, 0x1b
        /*00be*/ 	.short	0x00ff


	//----- nvinfo : EIATTR_NUM_BARRIERS
	.align		4
        /*00c0*/ 	.byte	0x02, 0x4c
        /*00c2*/ 	.byte	0x01
	.zero		1


	//----- nvinfo : EIATTR_MERCURY_ISA_VERSION
	.align		4
        /*00c4*/ 	.byte	0x03, 0x5f
        /*00c6*/ 	.short	0x0101


	//----- nvinfo : EIATTR_INT_WARP_WIDE_INSTR_OFFSETS
	.align		4
        /*00c8*/ 	.byte	0x04, 0x31
        /*00ca*/ 	.short	(.L_31 - .L_30)


	//   ....[0]....
.L_30:
        /*00cc*/ 	.word	0x00001430


	//   ....[1]....
        /*00d0*/ 	.word	0x00001450


	//   ....[2]....
        /*00d4*/ 	.word	0x00001460


	//   ....[3]....
        /*00d8*/ 	.word	0x00001540


	//   ....[4]....
        /*00dc*/ 	.word	0x00001900


	//   ....[5]....
        /*00e0*/ 	.word	0x00001910


	//   ....[6]....
        /*00e4*/ 	.word	0x00001980


	//   ....[7]....
        /*00e8*/ 	.word	0x00001990


	//   ....[8]....
        /*00ec*/ 	.word	0x00001ed0


	//   ....[9]....
        /*00f0*/ 	.word	0x00001ef0


	//----- nvinfo : EIATTR_COOP_GROUP_MASK_REGIDS
	.align		4
.L_31:
        /*00f4*/ 	.byte	0x04, 0x29
        /*00f6*/ 	.short	(.L_33 - .L_32)


	//   ....[0]....
.L_32:
        /*00f8*/ 	.word	0xffffffff


	//   ....[1]....
        /*00fc*/ 	.word	0xffffffff


	//   ....[2]....
        /*0100*/ 	.word	0xffffffff


	//----- nvinfo : EIATTR_COOP_GROUP_INSTR_OFFSETS
	.align		4
.L_33:
        /*0104*/ 	.byte	0x04, 0x28
        /*0106*/ 	.short	(.L_35 - .L_34)


	//   ....[0]....
.L_34:
        /*0108*/ 	.word	0x00000150


	//   ....[1]....
        /*010c*/ 	.word	0x00000720


	//   ....[2]....
        /*0110*/ 	.word	0x00000cd0


	//----- nvinfo : EIATTR_MBARRIER_INSTR_OFFSETS
	.align		4
.L_35:
        /*0114*/ 	.byte	0x04, 0x39
        /*0116*/ 	.short	(.L_37 - .L_36)


	//   ....[0]....
.L_36:
        /*0118*/ 	.word	0x000015a0
        /*011c*/ 	.word	0x000000ff
        /*0120*/ 	.word	0x0001e000
        /*0124*/ 	.short	0x0100
        /*0126*/ 	.byte	0x14
	.zero		1


	//   ....[1]....
        /*0128*/ 	.word	0x000015c0
        /*012c*/ 	.word	0x000000ff
        /*0130*/ 	.word	0x0001e008
        /*0134*/ 	.short	0x0100
        /*0136*/ 	.byte	0x14
	.zero		1


	//   ....[2]....
        /*0138*/ 	.word	0x000015f0
        /*013c*/ 	.word	0x000000ff
        /*0140*/ 	.word	0x0001e010
        /*0144*/ 	.short	0x0100
        /*0146*/ 	.byte	0x14
	.zero		1


	//   ....[3]....
        /*0148*/ 	.word	0x00001a40
        /*014c*/ 	.word	0x000000ff
        /*0150*/ 	.word	0x0001e000
        /*0154*/ 	.short	0x010a
        /*0156*/ 	.byte	0x12
	.zero		1


	//   ....[4]....
        /*0158*/ 	.word	0x00001e30
        /*015c*/ 	.word	0x000000ff
        /*0160*/ 	.word	0x0001e000
        /*0164*/ 	.short	0x0108
        /*0166*/ 	.byte	0x14
	.zero		1


	//   ....[5]....
        /*0168*/ 	.word	0x00001f90
        /*016c*/ 	.word	0x000000ff
        /*0170*/ 	.word	0x0001e008
        /*0174*/ 	.short	0x0108
        /*0176*/ 	.byte	0x14
	.zero		1


	//   ....[6]....
        /*0178*/ 	.word	0x00002070
        /*017c*/ 	.word	0x000000ff
        /*0180*/ 	.word	0x0001e010
        /*0184*/ 	.short	0x0108
        /*0186*/ 	.byte	0x14
	.zero		1


	//   ....[7]....
        /*0188*/ 	.word	0x000021e0
        /*018c*/ 	.word	0x000000ff
        /*0190*/ 	.word	0x0001e000
        /*0194*/ 	.short	0x010a
        /*0196*/ 	.byte	0x12
	.zero		1


	//----- nvinfo : EIATTR_NUM_MBARRIERS
	.align		4
.L_37:
        /*0198*/ 	.byte	0x03, 0x38
        /*019a*/ 	.short	0x0003


	//----- nvinfo : EIATTR_EXIT_INSTR_OFFSETS
	.align		4
        /*019c*/ 	.byte	0x04, 0x1c
        /*019e*/ 	.short	(.L_39 - .L_38)


	//   ....[0]....
.L_38:
        /*01a0*/ 	.word	0x000021d0


	//----- nvinfo : EIATTR_REQNTID
	.align		4
.L_39:
        /*01a4*/ 	.byte	0x04, 0x10
        /*01a6*/ 	.short	(.L_41 - .L_40)
.L_40:
        /*01a8*/ 	.word	0x00000100
        /*01ac*/ 	.word	0x00000001
        /*01b0*/ 	.word	0x00000001


	//----- nvinfo : EIATTR_CRS_STACK_SIZE
	.align		4
.L_41:
        /*01b4*/ 	.byte	0x04, 0x1e
        /*01b6*/ 	.short	(.L_43 - .L_42)
.L_42:
        /*01b8*/ 	.word	0x00000000


	//----- nvinfo : EIATTR_CBANK_PARAM_SIZE
	.align		4
.L_43:
        /*01bc*/ 	.byte	0x03, 0x19
        /*01be*/ 	.short	0x0050


	//----- nvinfo : EIATTR_PARAM_CBANK
	.align		4
        /*01c0*/ 	.byte	0x04, 0x0a
        /*01c2*/ 	.short	(.L_45 - .L_44)
	.align		4
.L_44:
        /*01c4*/ 	.word	index@(.nv.constant0.gluon_wgmma)
        /*01c8*/ 	.short	0x0210
        /*01ca*/ 	.short	0x0050


	//----- nvinfo : EIATTR_SW_WAR
	.align		4
.L_45:
        /*01cc*/ 	.byte	0x04, 0x36
        /*01ce*/ 	.short	(.L_47 - .L_46)
.L_46:
        /*01d0*/ 	.word	0x00000008
.L_47:


//--------------------- .nv.callgraph             --------------------------
	.section	.nv.callgraph,"",@"SHT_CUDA_CALLGRAPH"
	.align	4
	.sectionentsize	8
	.align		4
        /*0000*/ 	.word	0x00000000
	.align		4
        /*0004*/ 	.word	0xffffffff
	.align		4
        /*0008*/ 	.word	0x00000000
	.align		4
        /*000c*/ 	.word	0xfffffffe
	.align		4
        /*0010*/ 	.word	0x00000000
	.align		4
        /*0014*/ 	.word	0xfffffffd
	.align		4
        /*0018*/ 	.word	0x00000000
	.align		4
        /*001c*/ 	.word	0xfffffffc


//--------------------- .text.gluon_wgmma         --------------------------
	.section	.text.gluon_wgmma,"ax",@progbits
	.align	128
        .global         gluon_wgmma
        .type           gluon_wgmma,@function
        .size           gluon_wgmma,(.L_x_52 - gluon_wgmma)
        .other          gluon_wgmma,@"STO_CUDA_ENTRY STV_DEFAULT"
gluon_wgmma:
.text.gluon_wgmma:
[----:B------:R-:W-:Y:S01]  /*0000*/  LDC R1, c[0x0][0x28] ;  /* 0x00000a00ff017b82 */ /* 0x000fe20000000800 */
[----:B------:R-:W1:Y:S07]  /*0010*/  S2R R0, SR_TID.X ;  /* 0x0000000000007919 */ /* 0x000e6e0000002100 */
[----:B------:R-:W2:Y:S01]  /*0020*/  S2UR UR4, SR_CgaCtaId ;  /* 0x00000000000479c3 */ /* 0x000ea20000008800 */
[----:B------:R-:W-:Y:S01]  /*0030*/  UMOV UR20, 0x400 ;  /* 0x0000040000147882 */ /* 0x000fe20000000000 */
[----:B------:R-:W-:Y:S01]  /*0040*/  ULDC UR6, c[0x0][0xc] ;  /* 0x0000030000067ab9 */ /* 0x000fe20000000800 */
[----:B------:R-:W-:Y:S01]  /*0050*/  ULDC.64 UR32, c[0x0][0x250] ;  /* 0x0000940000207ab9 */ /* 0x000fe20000000a00 */
[----:B------:R-:W-:Y:S04]  /*0060*/  BSSY B0, `(.L_x_0) ;  /* 0x000001f000007945 */ /* 0x000fe80003800000 */
[----:B------:R-:W3:Y:S08]  /*0070*/  LDC R3, c[0x0][0x228] ;  /* 0x00008a00ff037b82 */ /* 0x000ef00000000800 */
[----:B------:R-:W4:Y:S08]  /*0080*/  LDC R10, c[0x0][0x230] ;  /* 0x00008c00ff0a7b82 */ /* 0x000f300000000800 */
[----:B------:R-:W-:Y:S01]  /*0090*/  S2UR UR23, SR_CTAID.Y ;  /* 0x00000000001779c3 */ /* 0x000fe20000002600 */
[----:B--2---:R-:W-:-:S03]  /*00a0*/  ULEA UR20, UR4, UR20, 0x18 ;  /* 0x0000001404147291 */ /* 0x004fc6000f8ec03f */
[----:B------:R-:W-:Y:S01]  /*00b0*/  ULDC UR4, c[0x0][0x10] ;  /* 0x0000040000047ab9 */ /* 0x000fe20000000800 */
[----:B-1----:R-:W-:-:S03]  /*00c0*/  LOP3.LUT R2, R0, 0xff, RZ, 0xc0, !PT ;  /* 0x000000ff00027812 */ /* 0x002fc600078ec0ff */
[----:B------:R-:W1:Y:S01]  /*00d0*/  S2UR UR5, SR_CTAID.Z ;  /* 0x00000000000579c3 */ /* 0x000e620000002700 */
[----:B---3--:R-:W-:Y:S01]  /*00e0*/  VIADD R3, R3, 0xffffffff ;  /* 0xffffffff03037836 */ /* 0x008fe20000000000 */
[C---:B------:R-:W-:Y:S02]  /*00f0*/  ISETP.GE.U32.AND P0, PT, R2.reuse, 0x20, PT ;  /* 0x000000200200780c */ /* 0x040fe40003f06070 */
[C---:B------:R-:W-:Y:S02]  /*0100*/  ISETP.NE.U32.AND P2, PT, R2.reuse, RZ, PT ;  /* 0x000000ff0200720c */ /* 0x040fe40003f45070 */
[----:B------:R-:W-:Y:S02]  /*0110*/  LEA R11, R2, UR20, 0x2 ;  /* 0x00000014020b7c11 */ /* 0x000fe4000f8e10ff */
[----:B------:R-:W2:Y:S01]  /*0120*/  S2UR UR34, SR_CTAID.X ;  /* 0x00000000002279c3 */ /* 0x000ea20000002500 */
[----:B----4-:R-:W-:-:S06]  /*0130*/  VIADD R12, R10, 0xffffffff ;  /* 0xffffffff0a0c7836 */ /* 0x010fcc0000000000 */
[----:B------:R3:W-:Y:S01]  /*0140*/  @!P0 STS [R11], RZ ;  /* 0x000000ff0b008388 */ /* 0x0007e20000000800 */
[----:B------:R-:W-:-:S03]  /*0150*/  NOP ;  /* 0x0000000000007918 */ /* 0x000fc60000000000 */
[----:B------:R3:W-:Y:S01]  /*0160*/  @!P2 STS [UR20+0x24], R3 ;  /* 0x00002403ff00a988 */ /* 0x0007e20008000814 */
[----:B-1----:R-:W-:-:S03]  /*0170*/  UIMAD UR4, UR5, UR4, UR23 ;  /* 0x00000004050472a4 */ /* 0x002fc6000f8e0217 */
[----:B------:R3:W-:Y:S01]  /*0180*/  @!P2 STS [UR20+0x20], R12 ;  /* 0x0000200cff00a988 */ /* 0x0007e20008000814 */
[----:B--2---:R-:W-:-:S04]  /*0190*/  UIMAD UR4, UR4, UR6, UR34 ;  /* 0x00000006040472a4 */ /* 0x004fc8000f8e0222 */
[----:B------:R-:W-:-:S03]  /*01a0*/  UIMAD UR5, UR4, 0x180, URZ ;  /* 0x00000180040578a4 */ /* 0x000fc6000f8e023f */
[----:B------:R-:W-:Y:S01]  /*01b0*/  UMOV UR4, URZ ;  /* 0x0000003f00047c82 */ /* 0x000fe20008000000 */
[----:B------:R-:W-:-:S04]  /*01c0*/  UIADD3 UR28, UP0, UR5, UR32, URZ ;  /* 0x00000020051c7290 */ /* 0x000fc8000ff1e03f */
[----:B------:R-:W-:Y:S01]  /*01d0*/  ULEA.HI.X.SX32 UR29, UR5, UR33, 0x1, UP0 ;  /* 0x00000021051d7291 */ /* 0x000fe200080f0e3f */
[----:B---3--:R-:W-:Y:S11]  /*01e0*/  @P2 BRA `(.L_x_1) ;  /* 0x0000000000182947 */ /* 0x008ff60003800000 */
[----:B------:R-:W1:Y:S01]  /*01f0*/  LDS R4, [UR20+0x8] ;  /* 0x00000814ff047984 */ /* 0x000e620008000800 */
[----:B------:R-:W2:Y:S01]  /*0200*/  LDC.64 R6, c[0x0][0x210] ;  /* 0x00008400ff067b82 */ /* 0x000ea20000000a00 */
[----:B------:R-:W-:Y:S02]  /*0210*/  IMAD.MOV.U32 R5, RZ, RZ, 0x70 ;  /* 0x00000070ff057424 */ /* 0x000fe400078e00ff */
[----:B--2---:R2:W-:Y:S03]  /*0220*/  STS.64 [UR20], R6 ;  /* 0x00000006ff007988 */ /* 0x0045e60008000a14 */
[----:B-1----:R-:W-:-:S05]  /*0230*/  LOP3.LUT R4, R4, 0x10, R5, 0xd8, !PT ;  /* 0x0000001004047812 */ /* 0x002fca00078ed805 */
[----:B------:R2:W-:Y:S02]  /*0240*/  STS [UR20+0x8], R4 ;  /* 0x00000804ff007988 */ /* 0x0005e40008000814 */
.L_x_1:
[----:B------:R-:W-:Y:S05]  /*0250*/  BSYNC B0 ;  /* 0x0000000000007941 */ /* 0x000fea0003800000 */
.L_x_0:
[----:B------:R-:W-:Y:S04]  /*0260*/  BSSY B0, `(.L_x_2) ;  /* 0x000000a000007945 */ /* 0x000fe80003800000 */
[----:B------:R-:W-:Y:S05]  /*0270*/  @P2 BRA `(.L_x_3) ;  /* 0x0000000000202947 */ /* 0x000fea0003800000 */
[----:B--2---:R-:W1:Y:S01]  /*0280*/  LDS R4, [UR20+0x34] ;  /* 0x00003414ff047984 */ /* 0x004e620008000800 */
[----:B------:R-:W-:Y:S02]  /*0290*/  IMAD.MOV.U32 R5, RZ, RZ, 0x3f000000 ;  /* 0x3f000000ff057424 */ /* 0x000fe400078e00ff */
[----:B------:R-:W-:Y:S01]  /*02a0*/  @!P2 IMAD.MOV.U32 R6, RZ, RZ, 0xff ;  /* 0x000000ffff06a424 */ /* 0x000fe200078e00ff */
[----:B------:R-:W2:Y:S02]  /*02b0*/  @!P2 LDS R7, [UR20+0x38] ;  /* 0x00003814ff07a984 */ /* 0x000ea40008000800 */
[----:B-1----:R-:W-:Y:S02]  /*02c0*/  LOP3.LUT R4, R4, 0xff000000, R5, 0xb8, !PT ;  /* 0xff00000004047812 */ /* 0x002fe400078eb805 */
[----:B--2---:R-:W-:-:S03]  /*02d0*/  @!P2 LOP3.LUT R5, R7, 0xff, R6, 0xb8, !PT ;  /* 0x000000ff0705a812 */ /* 0x004fc600078eb806 */
[----:B------:R1:W-:Y:S04]  /*02e0*/  STS [UR20+0x34], R4 ;  /* 0x00003404ff007988 */ /* 0x0003e80008000814 */
[----:B------:R1:W-:Y:S02]  /*02f0*/  @!P2 STS [UR20+0x38], R5 ;  /* 0x00003805ff00a988 */ /* 0x0003e40008000814 */
.L_x_3:
[----:B------:R-:W-:Y:S05]  /*0300*/  BSYNC B0 ;  /* 0x0000000000007941 */ /* 0x000fea0003800000 */
.L_x_2:
[----:B------:R-:W-:Y:S04]  /*0310*/  BSSY B0, `(.L_x_4) ;  /* 0x000000e000007945 */ /* 0x000fe80003800000 */
[----:B------:R-:W-:Y:S05]  /*0320*/  @P2 BRA `(.L_x_5) ;  /* 0x0000000000302947 */ /* 0x000fea0003800000 */
[----:B-1----:R-:W1:Y:S01]  /*0330*/  LDS R5, [UR20+0x34] ;  /* 0x00003414ff057984 */ /* 0x002e620008000800 */
[----:B--2---:R-:W2:Y:S03]  /*0340*/  LDC.64 R6, c[0x0][0x238] ;  /* 0x00008e00ff067b82 */ /* 0x004ea60000000a00 */
[----:B------:R-:W3:Y:S01]  /*0350*/  LDS R4, [UR20+0x1c] ;  /* 0x00001c14ff047984 */ /* 0x000ee20008000800 */
[C---:B--2---:R-:W-:Y:S01]  /*0360*/  SHF.L.U64.HI R7, R6.reuse, 0x1, R7 ;  /* 0x0000000106077819 */ /* 0x044fe20000010207 */
[----:B------:R-:W-:-:S03]  /*0370*/  IMAD.SHL.U32 R6, R6, 0x2, RZ ;  /* 0x0000000206067824 */ /* 0x000fc600078e00ff */
[--C-:B------:R-:W-:Y:S02]  /*0380*/  SHF.R.U32.HI R9, RZ, 0x4, R7.reuse ;  /* 0x00000004ff097819 */ /* 0x100fe40000011607 */
[----:B------:R-:W-:-:S05]  /*0390*/  SHF.R.U64 R6, R6, 0x4, R7 ;  /* 0x0000000406067819 */ /* 0x000fca0000001207 */
[----:B------:R4:W-:Y:S01]  /*03a0*/  STS [UR20+0xc], R6 ;  /* 0x00000c06ff007988 */ /* 0x0009e20008000814 */
[----:B-1----:R-:W-:Y:S02]  /*03b0*/  LOP3.LUT R5, R5, 0x7, RZ, 0xb8, !PT ;  /* 0x0000000705057812 */ /* 0x002fe400078eb8ff */
[----:B---3--:R-:W-:-:S03]  /*03c0*/  LOP3.LUT R4, R4, 0xf, R9, 0xb8, !PT ;  /* 0x0000000f04047812 */ /* 0x008fc600078eb809 */
[----:B------:R4:W-:Y:S04]  /*03d0*/  STS [UR20+0x34], R5 ;  /* 0x00003405ff007988 */ /* 0x0009e80008000814 */
[----:B------:R4:W-:Y:S02]  /*03e0*/  STS [UR20+0x1c], R4 ;  /* 0x00001c04ff007988 */ /* 0x0009e40008000814 */
.L_x_5:
[----:B------:R-:W-:Y:S05]  /*03f0*/  BSYNC B0 ;  /* 0x0000000000007941 */ /* 0x000fea0003800000 */
.L_x_4:
[----:B------:R-:W-:Y:S04]  /*0400*/  BSSY B1, `(.L_x_6) ;  /* 0x000001a000017945 */ /* 0x000fe80003800000 */
[----:B------:R-:W-:Y:S04]  /*0410*/  BSSY B0, `(.L_x_7) ;  /* 0x0000015000007945 */ /* 0x000fe80003800000 */
[----:B------:R-:W-:Y:S05]  /*0420*/  @P2 BRA `(.L_x_8) ;  /* 0x0000000000202947 */ /* 0x000fea0003800000 */
[----:B-12-4-:R-:W1:Y:S02]  /*0430*/  LDS R4, [UR20+0x34] ;  /* 0x00003414ff047984 */ /* 0x016e640008000800 */
[----:B-1----:R-:W-:-:S05]  /*0440*/  LOP3.LUT R4, R4, 0x38, RZ, 0xb8, !PT ;  /* 0x0000003804047812 */ /* 0x002fca00078eb8ff */
[----:B------:R1:W-:Y:S01]  /*0450*/  STS [UR20+0x34], R4 ;  /* 0x00003404ff007988 */ /* 0x0003e20008000814 */
[----:B------:R-:W-:Y:S05]  /*0460*/  @P2 BRA `(.L_x_9) ;  /* 0x0000000000202947 */ /* 0x000fea0003800000 */
[----:B-1----:R-:W1:Y:S01]  /*0470*/  LDS R4, [UR20+0x8] ;  /* 0x00000814ff047984 */ /* 0x002e620008000800 */
[----:B------:R-:W-:-:S05]  /*0480*/  IMAD.MOV.U32 R5, RZ, RZ, 0x780 ;  /* 0x00000780ff057424 */ /* 0x000fca00078e00ff */
[----:B-1----:R-:W-:-:S05]  /*0490*/  LOP3.LUT R4, R4, 0x500, R5, 0xd8, !PT ;  /* 0x0000050004047812 */ /* 0x002fca00078ed805 */
[----:B------:R3:W-:Y:S02]  /*04a0*/  STS [UR20+0x8], R4 ;  /* 0x00000804ff007988 */ /* 0x0007e40008000814 */
.L_x_8:
[----:B------:R-:W-:Y:S05]  /*04b0*/  @P2 BRA `(.L_x_10) ;  /* 0x0000000000282947 */ /* 0x000fea0003800000 */
[----:B-1234-:R-:W1:Y:S02]  /*04c0*/  LDS R4, [UR20+0x8] ;  /* 0x00000814ff047984 */ /* 0x01ee640008000800 */
[----:B-1----:R-:W-:-:S05]  /*04d0*/  LOP3.LUT R4, R4, 0x1800, RZ, 0xb8, !PT ;  /* 0x0000180004047812 */ /* 0x002fca00078eb8ff */
[----:B------:R2:W-:Y:S02]  /*04e0*/  STS [UR20+0x8], R4 ;  /* 0x00000804ff007988 */ /* 0x0005e40008000814 */
.L_x_9:
[----:B------:R-:W-:Y:S05]  /*04f0*/  @P2 BREAK B0 ;  /* 0x0000000000002942 */ /* 0x000fea0003800000 */
[----:B------:R-:W-:Y:S05]  /*0500*/  @P2 BRA `(.L_x_11) ;  /* 0x0000000000242947 */ /* 0x000fea0003800000 */
[----:B------:R-:W3:Y:S01]  /*0510*/  LDS R5, [UR20+0x8] ;  /* 0x00000814ff057984 */ /* 0x000ee20008000800 */
[----:B-12---:R-:W-:-:S05]  /*0520*/  IMAD.MOV.U32 R4, RZ, RZ, 0x6000 ;  /* 0x00006000ff047424 */ /* 0x006fca00078e00ff */
[----:B---3--:R-:W-:-:S04]  /*0530*/  LOP3.LUT R4, R5, 0x6000, R4, 0xd8, !PT ;  /* 0x0000600005047812 */ /* 0x008fc800078ed804 */
[----:B------:R-:W-:-:S05]  /*0540*/  LOP3.LUT R4, R4, 0x400000, RZ, 0xb8, !PT ;  /* 0x0040000004047812 */ /* 0x000fca00078eb8ff */
[----:B------:R5:W-:Y:S02]  /*0550*/  STS [UR20+0x8], R4 ;  /* 0x00000804ff007988 */ /* 0x000be40008000814 */
.L_x_10:
[----:B------:R-:W-:Y:S05]  /*0560*/  BSYNC B0 ;  /* 0x0000000000007941 */ /* 0x000fea0003800000 */
.L_x_7:
[----:B-12345:R-:W1:Y:S02]  /*0570*/  @!P2 LDS R4, [UR20+0x8] ;  /* 0x00000814ff04a984 */ /* 0x03ee640008000800 */
[----:B-1----:R-:W-:-:S05]  /*0580*/  @!P2 LOP3.LUT R4, R4, 0x8000, RZ, 0xb8, !PT ;  /* 0x000080000404a812 */ /* 0x002fca00078eb8ff */
[----:B------:R3:W-:Y:S02]  /*0590*/  @!P2 STS [UR20+0x8], R4 ;  /* 0x00000804ff00a988 */ /* 0x0007e40008000814 */
.L_x_11:
[----:B------:R-:W-:Y:S05]  /*05a0*/  BSYNC B1 ;  /* 0x0000000000017941 */ /* 0x000fea0003800000 */
.L_x_6:
[----:B------:R-:W-:Y:S05]  /*05b0*/  WARPSYNC.ALL ;  /* 0x0000000000007948 */ /* 0x000fea0003800000 */
[----:B------:R-:W4:Y:S02]  /*05c0*/  LDC R6, c[0x0][0x22c] ;  /* 0x00008b00ff067b82 */ /* 0x000f240000000800 */
[----:B----4-:R-:W-:Y:S01]  /*05d0*/  VIADD R6, R6, 0xffffffff ;  /* 0xffffffff06067836 */ /* 0x010fe20000000000 */
[----:B------:R-:W-:Y:S06]  /*05e0*/  @P0 BRA `(.L_x_12) ;  /* 0x0000000000280947 */ /* 0x000fec0003800000 */
[----:B-123--:R-:W1:Y:S01]  /*05f0*/  S2R R4, SR_LANEID ;  /* 0x0000000000047919 */ /* 0x00ee620000000000 */
[----:B------:R-:W-:Y:S05]  /*0600*/  WARPSYNC.ALL ;  /* 0x0000000000007948 */ /* 0x000fea0003800000 */
[----:B-1----:R-:W-:-:S05]  /*0610*/  IMAD.SHL.U32 R7, R4, 0x4, RZ ;  /* 0x0000000404077824 */ /* 0x002fca00078e00ff */
[----:B------:R-:W1:Y:S01]  /*0620*/  LDS R9, [R7+UR20] ;  /* 0x0000001407097984 */ /* 0x000e620008000800 */
[----:B------:R-:W-:-:S05]  /*0630*/  IADD3 R4, P1, R7, UR28, RZ ;  /* 0x0000001c07047c10 */ /* 0x000fca000ff3e0ff */
[----:B------:R-:W-:-:S05]  /*0640*/  IMAD.X R5, RZ, RZ, UR29, P1 ;  /* 0x0000001dff057e24 */ /* 0x000fca00088e06ff */
[----:B-1----:R4:W5:Y:S01]  /*0650*/  ATOMG.E.EXCH.STRONG.GPU PT, RZ, [R4], R9 ;  /* 0x0000000904ff73a8 */ /* 0x00296200041ee100 */
[----:B------:R-:W-:-:S04]  /*0660*/  DEPBAR {5,4,3,2,1,0} ;  /* 0x0000003f0000791a */ /* 0x000fc80000000000 */
[----:B------:R4:W-:Y:S01]  /*0670*/  UTMACCTL.IV [UR28] ;  /* 0x000000001c0079b9 */ /* 0x0009e20008000000 */
[----:B------:R-:W-:Y:S01]  /*0680*/  NOP ;  /* 0x0000000000007918 */ /* 0x000fe20000000000 */
.L_x_12:
[----:B------:R-:W-:Y:S05]  /*0690*/  @P0 BRA `(.L_x_13) ;  /* 0x00000000000c0947 */ /* 0x000fea0003800000 */
[----:B------:R0:W-:Y:S01]  /*06a0*/  UTMACMDFLUSH ;  /* 0x00000000000079b7 */ /* 0x0001e20000000000 */
[----:B------:R-:W-:Y:S05]  /*06b0*/  @P0 BRA `(.L_x_13) ;  /* 0x0000000000040947 */ /* 0x000fea0003800000 */
[----:B------:R-:W-:-:S04]  /*06c0*/  DEPBAR.LE SB0, 0x0 ;  /* 0x000080000000791a */ /* 0x000fc80000000000 */
.L_x_13:
[----:B------:R-:W-:Y:S05]  /*06d0*/  WARPSYNC.ALL ;  /* 0x0000000000007948 */ /* 0x000fea0003800000 */
[----:B-----5:R-:W-:Y:S06]  /*06e0*/  BAR.SYNC.DEFER_BLOCKING 0x0 ;  /* 0x0000000000007b1d */ /* 0x020fec0000010000 */
[----:B------:R-:W-:Y:S02]  /*06f0*/  BSSY B1, `(.L_x_14) ;  /* 0x000000b000017945 */ /* 0x000fe40003800000 */
[----:B------:R-:W-:Y:S06]  /*0700*/  BAR.SYNC.DEFER_BLOCKING 0x0 ;  /* 0x0000000000007b1d */ /* 0x000fec0000010000 */
[----:B------:R5:W-:Y:S01]  /*0710*/  @!P0 STS [R11], RZ ;  /* 0x000000ff0b008388 */ /* 0x000be20000000800 */
[----:B------:R-:W-:Y:S01]  /*0720*/  NOP ;  /* 0x0000000000007918 */ /* 0x000fe20000000000 */
[----:B------:R-:W-:Y:S05]  /*0730*/  @P2 BRA `(.L_x_15) ;  /* 0x0000000000182947 */ /* 0x000fea0003800000 */
[----:B-1234-:R-:W1:Y:S01]  /*0740*/  LDS R4, [UR20+0x8] ;  /* 0x00000814ff047984 */ /* 0x01ee620008000800 */
[----:B------:R-:W2:Y:S01]  /*0750*/  LDC.64 R8, c[0x0][0x218] ;  /* 0x00008600ff087b82 */ /* 0x000ea20000000a00 */
[----:B------:R-:W-:Y:S02]  /*0760*/  IMAD.MOV.U32 R5, RZ, RZ, 0x70 ;  /* 0x00000070ff057424 */ /* 0x000fe400078e00ff */
[----:B--2---:R2:W-:Y:S03]  /*0770*/  STS.64 [UR20], R8 ;  /* 0x00000008ff007988 */ /* 0x0045e60008000a14 */
[----:B-1----:R-:W-:-:S05]  /*0780*/  LOP3.LUT R4, R4, 0x10, R5, 0xd8, !PT ;  /* 0x0000001004047812 */ /* 0x002fca00078ed805 */
[----:B------:R2:W-:Y:S02]  /*0790*/  STS [UR20+0x8], R4 ;  /* 0x00000804ff007988 */ /* 0x0005e40008000814 */
.L_x_15:
[----:B----4-:R-:W-:Y:S05]  /*07a0*/  BSYNC B1 ;  /* 0x0000000000017941 */ /* 0x010fea0003800000 */
.L_x_14:
[----:B------:R-:W-:Y:S04]  /*07b0*/  BSSY B1, `(.L_x_16) ;  /* 0x000000a000017945 */ /* 0x000fe80003800000 */
[----:B------:R-:W-:Y:S05]  /*07c0*/  @P2 BRA `(.L_x_17) ;  /* 0x0000000000202947 */ /* 0x000fea0003800000 */
[----:B-123--:R-:W1:Y:S01]  /*07d0*/  LDS R4, [UR20+0x34] ;  /* 0x00003414ff047984 */ /* 0x00ee620008000800 */
[----:B------:R-:W-:Y:S02]  /*07e0*/  IMAD.MOV.U32 R7, RZ, RZ, 0x3f000000 ;  /* 0x3f000000ff077424 */ /* 0x000fe400078e00ff */
[----:B------:R-:W-:Y:S01]  /*07f0*/  @!P2 IMAD.MOV.U32 R5, RZ, RZ, 0x3f ;  /* 0x0000003fff05a424 */ /* 0x000fe200078e00ff */
[----:B------:R-:W2:Y:S02]  /*0800*/  @!P2 LDS R8, [UR20+0x38] ;  /* 0x00003814ff08a984 */ /* 0x000ea40008000800 */
[----:B-1----:R-:W-:Y:S02]  /*0810*/  LOP3.LUT R4, R4, 0xff000000, R7, 0xb8, !PT ;  /* 0xff00000004047812 */ /* 0x002fe400078eb807 */
[----:B--2---:R-:W-:-:S03]  /*0820*/  @!P2 LOP3.LUT R5, R8, 0xff, R5, 0xb8, !PT ;  /* 0x000000ff0805a812 */ /* 0x004fc600078eb805 */
[----:B------:R4:W-:Y:S04]  /*0830*/  STS [UR20+0x34], R4 ;  /* 0x00003404ff007988 */ /* 0x0009e80008000814 */
[----:B------:R4:W-:Y:S02]  /*0840*/  @!P2 STS [UR20+0x38], R5 ;  /* 0x00003805ff00a988 */ /* 0x0009e40008000814 */
.L_x_17:
[----:B------:R-:W-:Y:S05]  /*0850*/  BSYNC B1 ;  /* 0x0000000000017941 */ /* 0x000fea0003800000 */
.L_x_16:
[----:B------:R-:W-:Y:S04]  /*0860*/  BSSY B1, `(.L_x_18) ;  /* 0x0000004000017945 */ /* 0x000fe80003800000 */
[----:B------:R-:W-:Y:S05]  /*0870*/  @P2 BRA `(.L_x_19) ;  /* 0x0000000000082947 */ /* 0x000fea0003800000 */
[----:B------:R1:W-:Y:S04]  /*0880*/  STS [UR20+0x24], R12 ;  /* 0x0000240cff007988 */ /* 0x0003e80008000814 */
[----:B------:R1:W-:Y:S02]  /*0890*/  STS [UR20+0x20], R6 ;  /* 0x00002006ff007988 */ /* 0x0003e40008000814 */
.L_x_19:
[----:B------:R-:W-:Y:S05]  /*08a0*/  BSYNC B1 ;  /* 0x0000000000017941 */ /* 0x000fea0003800000 */
.L_x_18:
[----:B------:R-:W-:Y:S04]  /*08b0*/  BSSY B1, `(.L_x_20) ;  /* 0x000000e000017945 */ /* 0x000fe80003800000 */
[----:B------:R-:W-:Y:S05]  /*08c0*/  @P2 BRA `(.L_x_21) ;  /* 0x0000000000302947 */ /* 0x000fea0003800000 */
[----:B----4-:R-:W4:Y:S01]  /*08d0*/  LDS R5, [UR20+0x34] ;  /* 0x00003414ff057984 */ /* 0x010f220008000800 */
[----:B-1----:R-:W1:Y:S03]  /*08e0*/  LDC.64 R12, c[0x0][0x240] ;  /* 0x00009000ff0c7b82 */ /* 0x002e660000000a00 */
[----:B--23--:R-:W2:Y:S01]  /*08f0*/  LDS R4, [UR20+0x1c] ;  /* 0x00001c14ff047984 */ /* 0x00cea20008000800 */
[C---:B-1----:R-:W-:Y:S01]  /*0900*/  SHF.L.U64.HI R8, R12.reuse, 0x1, R13 ;  /* 0x000000010c087819 */ /* 0x042fe2000001020d */
[----:B------:R-:W-:-:S03]  /*0910*/  IMAD.SHL.U32 R7, R12, 0x2, RZ ;  /* 0x000000020c077824 */ /* 0x000fc600078e00ff */
[--C-:B------:R-:W-:Y:S02]  /*0920*/  SHF.R.U32.HI R9, RZ, 0x4, R8.reuse ;  /* 0x00000004ff097819 */ /* 0x100fe40000011608 */
[----:B------:R-:W-:-:S05]  /*0930*/  SHF.R.U64 R7, R7, 0x4, R8 ;  /* 0x0000000407077819 */ /* 0x000fca0000001208 */
[----:B------:R1:W-:Y:S01]  /*0940*/  STS [UR20+0xc], R7 ;  /* 0x00000c07ff007988 */ /* 0x0003e20008000814 */
[----:B----4-:R-:W-:Y:S02]  /*0950*/  LOP3.LUT R5, R5, 0x7, RZ, 0xb8, !PT ;  /* 0x0000000705057812 */ /* 0x010fe400078eb8ff */
[----:B--2---:R-:W-:-:S03]  /*0960*/  LOP3.LUT R4, R4, 0xf, R9, 0xb8, !PT ;  /* 0x0000000f04047812 */ /* 0x004fc600078eb809 */
[----:B------:R1:W-:Y:S04]  /*0970*/  STS [UR20+0x34], R5 ;  /* 0x00003405ff007988 */ /* 0x0003e80008000814 */
[----:B------:R1:W-:Y:S02]  /*0980*/  STS [UR20+0x1c], R4 ;  /* 0x00001c04ff007988 */ /* 0x0003e40008000814 */
.L_x_21:
[----:B------:R-:W-:Y:S05]  /*0990*/  BSYNC B1 ;  /* 0x0000000000017941 */ /* 0x000fea0003800000 */
.L_x_20:
[----:B------:R-:W-:Y:S04]  /*09a0*/  BSSY B2, `(.L_x_22) ;  /* 0x000001a000027945 */ /* 0x000fe80003800000 */
[----:B------:R-:W-:Y:S04]  /*09b0*/  BSSY B1, `(.L_x_23) ;  /* 0x0000015000017945 */ /* 0x000fe80003800000 */
[----:B------:R-:W-:Y:S05]  /*09c0*/  @P2 BRA `(.L_x_24) ;  /* 0x0000000000202947 */ /* 0x000fea0003800000 */
[----:B-1234-:R-:W1:Y:S02]  /*09d0*/  LDS R4, [UR20+0x34] ;  /* 0x00003414ff047984 */ /* 0x01ee640008000800 */
[----:B-1----:R-:W-:-:S05]  /*09e0*/  LOP3.LUT R4, R4, 0x38, RZ, 0xb8, !PT ;  /* 0x0000003804047812 */ /* 0x002fca00078eb8ff */
[----:B------:R1:W-:Y:S01]  /*09f0*/  STS [UR20+0x34], R4 ;  /* 0x00003404ff007988 */ /* 0x0003e20008000814 */
[----:B------:R-:W-:Y:S05]  /*0a00*/  @P2 BRA `(.L_x_25) ;  /* 0x0000000000202947 */ /* 0x000fea0003800000 */
[----:B-1----:R-:W1:Y:S01]  /*0a10*/  LDS R4, [UR20+0x8] ;  /* 0x00000814ff047984 */ /* 0x002e620008000800 */
[----:B------:R-:W-:-:S05]  /*0a20*/  IMAD.MOV.U32 R5, RZ, RZ, 0x780 ;  /* 0x00000780ff057424 */ /* 0x000fca00078e00ff */
[----:B-1----:R-:W-:-:S05]  /*0a30*/  LOP3.LUT R4, R4, 0x500, R5, 0xd8, !PT ;  /* 0x0000050004047812 */ /* 0x002fca00078ed805 */
[----:B------:R1:W-:Y:S02]  /*0a40*/  STS [UR20+0x8], R4 ;  /* 0x00000804ff007988 */ /* 0x0003e40008000814 */
.L_x_24:
[----:B------:R-:W-:Y:S05]  /*0a50*/  @P2 BRA `(.L_x_26) ;  /* 0x0000000000282947 */ /* 0x000fea0003800000 */
[----:B-1234-:R-:W1:Y:S02]  /*0a60*/  LDS R4, [UR20+0x8] ;  /* 0x00000814ff047984 */ /* 0x01ee640008000800 */
[----:B-1----:R-:W-:-:S05]  /*0a70*/  LOP3.LUT R4, R4, 0x1800, RZ, 0xb8, !PT ;  /* 0x0000180004047812 */ /* 0x002fca00078eb8ff */
[----:B------:R2:W-:Y:S02]  /*0a80*/  STS [UR20+0x8], R4 ;  /* 0x00000804ff007988 */ /* 0x0005e40008000814 */
.L_x_25:
[----:B------:R-:W-:Y:S05]  /*0a90*/  @P2 BREAK B1 ;  /* 0x0000000000012942 */ /* 0x000fea0003800000 */
[----:B------:R-:W-:Y:S05]  /*0aa0*/  @P2 BRA `(.L_x_27) ;  /* 0x0000000000242947 */ /* 0x000fea0003800000 */
[----:B-12---:R-:W1:Y:S01]  /*0ab0*/  LDS R4, [UR20+0x8] ;  /* 0x00000814ff047984 */ /* 0x006e620008000800 */
[----:B------:R-:W-:-:S05]  /*0ac0*/  IMAD.MOV.U32 R5, RZ, RZ, 0x6000 ;  /* 0x00006000ff057424 */ /* 0x000fca00078e00ff */
[----:B-1----:R-:W-:-:S04]  /*0ad0*/  LOP3.LUT R4, R4, 0x6000, R5, 0xd8, !PT ;  /* 0x0000600004047812 */ /* 0x002fc800078ed805 */
[----:B------:R-:W-:-:S05]  /*0ae0*/  LOP3.LUT R4, R4, 0x400000, RZ, 0xb8, !PT ;  /* 0x0040000004047812 */ /* 0x000fca00078eb8ff */
[----:B------:R1:W-:Y:S02]  /*0af0*/  STS [UR20+0x8], R4 ;  /* 0x00000804ff007988 */ /* 0x0003e40008000814 */
.L_x_26:
[----:B------:R-:W-:Y:S05]  /*0b00*/  BSYNC B1 ;  /* 0x0000000000017941 */ /* 0x000fea0003800000 */
.L_x_23:
[----:B-1234-:R-:W1:Y:S02]  /*0b10*/  @!P2 LDS R4, [UR20+0x8] ;  /* 0x00000814ff04a984 */ /* 0x01ee640008000800 */
[----:B-1----:R-:W-:-:S05]  /*0b20*/  @!P2 LOP3.LUT R4, R4, 0x8000, RZ, 0xb8, !PT ;  /* 0x000080000404a812 */ /* 0x002fca00078eb8ff */
[----:B------:R3:W-:Y:S02]  /*0b30*/  @!P2 STS [UR20+0x8], R4 ;  /* 0x00000804ff00a988 */ /* 0x0007e40008000814 */
.L_x_27:
[----:B------:R-:W-:Y:S05]  /*0b40*/  BSYNC B2 ;  /* 0x0000000000027941 */ /* 0x000fea0003800000 */
.L_x_22:
[----:B------:R-:W-:Y:S05]  /*0b50*/  WARPSYNC.ALL ;  /* 0x0000000000007948 */ /* 0x000fea0003800000 */
[----:B------:R-:W-:-:S04]  /*0b60*/  UIADD3 UR31, UR5, 0x80, URZ ;  /* 0x00000080051f7890 */ /* 0x000fc8000fffe03f */
[----:B------:R-:W-:-:S04]  /*0b70*/  UIADD3 UR30, UP0, UR31, UR32, URZ ;  /* 0x000000201f1e7290 */ /* 0x000fc8000ff1e03f */
[----:B------:R-:W-:Y:S01]  /*0b80*/  ULEA.HI.X.SX32 UR31, UR31, UR33, 0x1, UP0 ;  /* 0x000000211f1f7291 */ /* 0x000fe200080f0e3f */
[----:B------:R-:W-:Y:S11]  /*0b90*/  @P0 BRA `(.L_x_28) ;  /* 0x0000000000280947 */ /* 0x000ff60003800000 */
[----:B-123--:R-:W1:Y:S01]  /*0ba0*/  S2R R4, SR_LANEID ;  /* 0x0000000000047919 */ /* 0x00ee620000000000 */
[----:B------:R-:W-:Y:S05]  /*0bb0*/  WARPSYNC.ALL ;  /* 0x0000000000007948 */ /* 0x000fea0003800000 */
[----:B-1----:R-:W-:-:S05]  /*0bc0*/  IMAD.SHL.U32 R8, R4, 0x4, RZ ;  /* 0x0000000404087824 */ /* 0x002fca00078e00ff */
[----:B------:R-:W1:Y:S01]  /*0bd0*/  LDS R7, [R8+UR20] ;  /* 0x0000001408077984 */ /* 0x000e620008000800 */
[----:B------:R-:W-:-:S05]  /*0be0*/  IADD3 R4, P1, R8, UR30, RZ ;  /* 0x0000001e08047c10 */ /* 0x000fca000ff3e0ff */
[----:B------:R-:W-:-:S05]  /*0bf0*/  IMAD.X R5, RZ, RZ, UR31, P1 ;  /* 0x0000001fff057e24 */ /* 0x000fca00088e06ff */
[----:B-1----:R4:W2:Y:S01]  /*0c00*/  ATOMG.E.EXCH.STRONG.GPU PT, RZ, [R4], R7 ;  /* 0x0000000704ff73a8 */ /* 0x0028a200041ee100 */
[----:B------:R-:W-:-:S04]  /*0c10*/  DEPBAR {5,4,3,2,1,0} ;  /* 0x0000003f0000791a */ /* 0x000fc80000000000 */
[----:B------:R4:W-:Y:S01]  /*0c20*/  UTMACCTL.IV [UR30] ;  /* 0x000000001e0079b9 */ /* 0x0009e20008000000 */
[----:B------:R-:W-:Y:S01]  /*0c30*/  NOP ;  /* 0x0000000000007918 */ /* 0x000fe20000000000 */
.L_x_28:
[----:B------:R-:W-:Y:S05]  /*0c40*/  @P0 BRA `(.L_x_29) ;  /* 0x00000000000c0947 */ /* 0x000fea0003800000 */
[----:B------:R0:W-:Y:S01]  /*0c50*/  UTMACMDFLUSH ;  /* 0x00000000000079b7 */ /* 0x0001e20000000000 */
[----:B------:R-:W-:Y:S05]  /*0c60*/  @P0 BRA `(.L_x_29) ;  /* 0x0000000000040947 */ /* 0x000fea0003800000 */
[----:B------:R-:W-:-:S04]  /*0c70*/  DEPBAR.LE SB0, 0x0 ;  /* 0x000080000000791a */ /* 0x000fc80000000000 */
.L_x_29:
[----:B------:R-:W-:Y:S05]  /*0c80*/  WARPSYNC.ALL ;  /* 0x0000000000007948 */ /* 0x000fea0003800000 */
[----:B--2---:R-:W-:Y:S06]  /*0c90*/  BAR.SYNC.DEFER_BLOCKING 0x0 ;  /* 0x0000000000007b1d */ /* 0x004fec0000010000 */
[----:B------:R-:W-:Y:S02]  /*0ca0*/  BSSY B2, `(.L_x_30) ;  /* 0x000000b000027945 */ /* 0x000fe40003800000 */
[----:B------:R-:W-:Y:S06]  /*0cb0*/  BAR.SYNC.DEFER_BLOCKING 0x0 ;  /* 0x0000000000007b1d */ /* 0x000fec0000010000 */
[----:B------:R2:W-:Y:S01]  /*0cc0*/  @!P0 STS [R11], RZ ;  /* 0x000000ff0b008388 */ /* 0x0005e20000000800 */
[----:B------:R-:W-:Y:S01]  /*0cd0*/  NOP ;  /* 0x0000000000007918 */ /* 0x000fe20000000000 */
[----:B------:R-:W-:Y:S05]  /*0ce0*/  @P2 BRA `(.L_x_31) ;  /* 0x0000000000182947 */ /* 0x000fea0003800000 */
[----:B-1-34-:R-:W1:Y:S01]  /*0cf0*/  LDS R4, [UR20+0x8] ;  /* 0x00000814ff047984 */ /* 0x01ae620008000800 */
[----:B------:R-:W3:Y:S01]  /*0d00*/  LDC.64 R8, c[0x0][0x220] ;  /* 0x00008800ff087b82 */ /* 0x000ee20000000a00 */
[----:B------:R-:W-:Y:S02]  /*0d10*/  IMAD.MOV.U32 R5, RZ, RZ, 0x70 ;  /* 0x00000070ff057424 */ /* 0x000fe400078e00ff */
[----:B---3--:R3:W-:Y:S03]  /*0d20*/  STS.64 [UR20], R8 ;  /* 0x00000008ff007988 */ /* 0x0087e60008000a14 */
[----:B-1----:R-:W-:-:S05]  /*0d30*/  LOP3.LUT R4, R4, 0x10, R5, 0xd8, !PT ;  /* 0x0000001004047812 */ /* 0x002fca00078ed805 */
[----:B------:R3:W-:Y:S02]  /*0d40*/  STS [UR20+0x8], R4 ;  /* 0x00000804ff007988 */ /* 0x0007e40008000814 */
.L_x_31:
[----:B----4-:R-:W-:Y:S05]  /*0d50*/  BSYNC B2 ;  /* 0x0000000000027941 */ /* 0x010fea0003800000 */
.L_x_30:
[----:B------:R-:W-:Y:S04]  /*0d60*/  BSSY B3, `(.L_x_32) ;  /* 0x0000011000037945 */ /* 0x000fe80003800000 */
[----:B------:R-:W-:Y:S04]  /*0d70*/  BSSY B2, `(.L_x_33) ;  /* 0x000000e000027945 */ /* 0x000fe80003800000 */
[----:B------:R-:W-:Y:S05]  /*0d80*/  @P2 BRA `(.L_x_34) ;  /* 0x0000000000242947 */ /* 0x000fea0003800000 */
[----:B-1-3--:R-:W1:Y:S01]  /*0d90*/  LDS R4, [UR20+0x34] ;  /* 0x00003414ff047984 */ /* 0x00ae620008000800 */
[----:B------:R-:W-:-:S05]  /*0da0*/  IMAD.MOV.U32 R5, RZ, RZ, 0x3f000000 ;  /* 0x3f000000ff057424 */ /* 0x000fca00078e00ff */
[----:B-1----:R-:W-:-:S05]  /*0db0*/  LOP3.LUT R4, R4, 0xff000000, R5, 0xb8, !PT ;  /* 0xff00000004047812 */ /* 0x002fca00078eb805 */
[----:B------:R1:W-:Y:S01]  /*0dc0*/  STS [UR20+0x34], R4 ;  /* 0x00003404ff007988 */ /* 0x0003e20008000814 */
[----:B------:R-:W-:Y:S05]  /*0dd0*/  @P2 BRA `(.L_x_35) ;  /* 0x00000000001c2947 */ /* 0x000fea0003800000 */
[----:B-1----:R-:W1:Y:S01]  /*0de0*/  LDS R4, [UR20+0x38] ;  /* 0x00003814ff047984 */ /* 0x002e620008000800 */
[----:B------:R-:W-:-:S05]  /*0df0*/  IMAD.MOV.U32 R5, RZ, RZ, 0xff ;  /* 0x000000ffff057424 */ /* 0x000fca00078e00ff */
[----:B-1----:R-:W-:-:S05]  /*0e00*/  LOP3.LUT R4, R4, 0xff, R5, 0xb8, !PT ;  /* 0x000000ff04047812 */ /* 0x002fca00078eb805 */
[----:B------:R4:W-:Y:S02]  /*0e10*/  STS [UR20+0x38], R4 ;  /* 0x00003804ff007988 */ /* 0x0009e40008000814 */
.L_x_34:
[----:B------:R-:W-:Y:S05]  /*0e20*/  @P2 BREAK B2 ;  /* 0x0000000000022942 */ /* 0x000fea0003800000 */
[----:B------:R-:W-:Y:S05]  /*0e30*/  @P2 BRA `(.L_x_36) ;  /* 0x00000000000c2947 */ /* 0x000fea0003800000 */
[----:B------:R1:W-:Y:S02]  /*0e40*/  STS [UR20+0x20], R6 ;  /* 0x00002006ff007988 */ /* 0x0003e40008000814 */
.L_x_35:
[----:B------:R-:W-:Y:S05]  /*0e50*/  BSYNC B2 ;  /* 0x0000000000027941 */ /* 0x000fea0003800000 */
.L_x_33:
[----:B------:R1:W-:Y:S02]  /*0e60*/  @!P2 STS [UR20+0x24], R3 ;  /* 0x00002403ff00a988 */ /* 0x0003e40008000814 */
.L_x_36:
[----:B------:R-:W-:Y:S05]  /*0e70*/  BSYNC B3 ;  /* 0x0000000000037941 */ /* 0x000fea0003800000 */
.L_x_32:
[----:B------:R-:W-:Y:S05]  /*0e80*/  WARPSYNC.ALL ;  /* 0x0000000000007948 */ /* 0x000fea0003800000 */
[----:B------:R-:W-:Y:S04]  /*0e90*/  BSSY B3, `(.L_x_37) ;  /* 0x000000e000037945 */ /* 0x000fe80003800000 */
[----:B------:R-:W-:Y:S05]  /*0ea0*/  @P2 BRA `(.L_x_38) ;  /* 0x0000000000302947 */ /* 0x000fea0003800000 */
[----:B-1-34-:R-:W1:Y:S01]  /*0eb0*/  LDS R4, [UR20+0x34] ;  /* 0x00003414ff047984 */ /* 0x01ae620008000800 */
[----:B------:R-:W3:Y:S03]  /*0ec0*/  LDC.64 R8, c[0x0][0x248] ;  /* 0x00009200ff087b82 */ /* 0x000ee60000000a00 */
[----:B------:R-:W4:Y:S01]  /*0ed0*/  LDS R3, [UR20+0x1c] ;  /* 0x00001c14ff037984 */ /* 0x000f220008000800 */
[C---:B---3--:R-:W-:Y:S01]  /*0ee0*/  SHF.L.U64.HI R6, R8.reuse, 0x1, R9 ;  /* 0x0000000108067819 */ /* 0x048fe20000010209 */
[----:B------:R-:W-:-:S03]  /*0ef0*/  IMAD.SHL.U32 R5, R8, 0x2, RZ ;  /* 0x0000000208057824 */ /* 0x000fc600078e00ff */
[--C-:B------:R-:W-:Y:S02]  /*0f00*/  SHF.R.U32.HI R8, RZ, 0x4, R6.reuse ;  /* 0x00000004ff087819 */ /* 0x100fe40000011606 */
[----:B------:R-:W-:-:S05]  /*0f10*/  SHF.R.U64 R5, R5, 0x4, R6 ;  /* 0x0000000405057819 */ /* 0x000fca0000001206 */
[----:B------:R3:W-:Y:S01]  /*0f20*/  STS [UR20+0xc], R5 ;  /* 0x00000c05ff007988 */ /* 0x0007e20008000814 */
[----:B-1----:R-:W-:Y:S02]  /*0f30*/  LOP3.LUT R4, R4, 0x7, RZ, 0xb8, !PT ;  /* 0x0000000704047812 */ /* 0x002fe400078eb8ff */
[----:B----4-:R-:W-:-:S03]  /*0f40*/  LOP3.LUT R3, R3, 0xf, R8, 0xb8, !PT ;  /* 0x0000000f03037812 */ /* 0x010fc600078eb808 */
[----:B------:R3:W-:Y:S04]  /*0f50*/  STS [UR20+0x34], R4 ;  /* 0x00003404ff007988 */ /* 0x0007e80008000814 */
[----:B------:R3:W-:Y:S02]  /*0f60*/  STS [UR20+0x1c], R3 ;  /* 0x00001c03ff007988 */ /* 0x0007e40008000814 */
.L_x_38:
[----:B------:R-:W-:Y:S05]  /*0f70*/  BSYNC B3 ;  /* 0x0000000000037941 */ /* 0x000fea0003800000 */
.L_x_37:
[----:B------:R-:W-:Y:S04]  /*0f80*/  BSSY B3, `(.L_x_39) ;  /* 0x000001a000037945 */ /* 0x000fe80003800000 */
[----:B------:R-:W-:Y:S04]  /*0f90*/  BSSY B4, `(.L_x_40) ;  /* 0x0000015000047945 */ /* 0x000fe80003800000 */
[----:B------:R-:W-:Y:S05]  /*0fa0*/  @P2 BRA `(.L_x_41) ;  /* 0x0000000000202947 */ /* 0x000fea0003800000 */
[----:B-1-3--:R-:W1:Y:S02]  /*0fb0*/  LDS R3, [UR20+0x34] ;  /* 0x00003414ff037984 */ /* 0x00ae640008000800 */
[----:B-1----:R-:W-:-:S05]  /*0fc0*/  LOP3.LUT R3, R3, 0x38, RZ, 0xb8, !PT ;  /* 0x0000003803037812 */ /* 0x002fca00078eb8ff */
[----:B------:R1:W-:Y:S01]  /*0fd0*/  STS [UR20+0x34], R3 ;  /* 0x00003403ff007988 */ /* 0x0003e20008000814 */
[----:B------:R-:W-:Y:S05]  /*0fe0*/  @P2 BRA `(.L_x_42) ;  /* 0x0000000000202947 */ /* 0x000fea0003800000 */
[----:B-1----:R-:W1:Y:S01]  /*0ff0*/  LDS R3, [UR20+0x8] ;  /* 0x00000814ff037984 */ /* 0x002e620008000800 */
[----:B----4-:R-:W-:-:S05]  /*1000*/  IMAD.MOV.U32 R4, RZ, RZ, 0x780 ;  /* 0x00000780ff047424 */ /* 0x010fca00078e00ff */
[----:B-1----:R-:W-:-:S05]  /*1010*/  LOP3.LUT R3, R3, 0x500, R4, 0xd8, !PT ;  /* 0x0000050003037812 */ /* 0x002fca00078ed804 */
[----:B------:R1:W-:Y:S02]  /*1020*/  STS [UR20+0x8], R3 ;  /* 0x00000803ff007988 */ /* 0x0003e40008000814 */
.L_x_41:
[----:B------:R-:W-:Y:S05]  /*1030*/  @P2 BRA `(.L_x_43) ;  /* 0x0000000000282947 */ /* 0x000fea0003800000 */
[----:B-1-3--:R-:W1:Y:S02]  /*1040*/  LDS R3, [UR20+0x8] ;  /* 0x00000814ff037984 */ /* 0x00ae640008000800 */
[----:B-1----:R-:W-:-:S05]  /*1050*/  LOP3.LUT R3, R3, 0x1800, RZ, 0xb8, !PT ;  /* 0x0000180003037812 */ /* 0x002fca00078eb8ff */
[----:B------:R3:W-:Y:S02]  /*1060*/  STS [UR20+0x8], R3 ;  /* 0x00000803ff007988 */ /* 0x0007e40008000814 */
.L_x_42:
[----:B------:R-:W-:Y:S05]  /*1070*/  @P2 BREAK B4 ;  /* 0x0000000000042942 */ /* 0x000fea0003800000 */
[----:B------:R-:W-:Y:S05]  /*1080*/  @P2 BRA `(.L_x_44) ;  /* 0x0000000000242947 */ /* 0x000fea0003800000 */
[----:B-1-3--:R-:W1:Y:S01]  /*1090*/  LDS R3, [UR20+0x8] ;  /* 0x00000814ff037984 */ /* 0x00ae620008000800 */
[----:B----4-:R-:W-:-:S05]  /*10a0*/  IMAD.MOV.U32 R4, RZ, RZ, 0x6000 ;  /* 0x00006000ff047424 */ /* 0x010fca00078e00ff */
[----:B-1----:R-:W-:-:S04]  /*10b0*/  LOP3.LUT R3, R3, 0x6000, R4, 0xd8, !PT ;  /* 0x0000600003037812 */ /* 0x002fc800078ed804 */
[----:B------:R-:W-:-:S05]  /*10c0*/  LOP3.LUT R3, R3, 0x400000, RZ, 0xb8, !PT ;  /* 0x0040000003037812 */ /* 0x000fca00078eb8ff */
[----:B------:R1:W-:Y:S02]  /*10d0*/  STS [UR20+0x8], R3 ;  /* 0x00000803ff007988 */ /* 0x0003e40008000814 */
.L_x_43:
[----:B------:R-:W-:Y:S05]  /*10e0*/  BSYNC B4 ;  /* 0x0000000000047941 */ /* 0x000fea0003800000 */
.L_x_40:
[----:B-1-3--:R-:W1:Y:S02]  /*10f0*/  @!P2 LDS R3, [UR20+0x8] ;  /* 0x00000814ff03a984 */ /* 0x00ae640008000800 */
[----:B-1----:R-:W-:-:S05]  /*1100*/  @!P2 LOP3.LUT R3, R3, 0x8000, RZ, 0xb8, !PT ;  /* 0x000080000303a812 */ /* 0x002fca00078eb8ff */
[----:B------:R1:W-:Y:S02]  /*1110*/  @!P2 STS [UR20+0x8], R3 ;  /* 0x00000803ff00a988 */ /* 0x0003e40008000814 */
.L_x_44:
[----:B------:R-:W-:Y:S05]  /*1120*/  BSYNC B3 ;  /* 0x0000000000037941 */ /* 0x000fea0003800000 */
.L_x_39:
[----:B------:R-:W-:Y:S05]  /*1130*/  WARPSYNC.ALL ;  /* 0x0000000000007948 */ /* 0x000fea0003800000 */
[----:B------:R-:W-:Y:S01]  /*1140*/  UIADD3 UR5, UR5, 0x100, URZ ;  /* 0x0000010005057890 */ /* 0x000fe2000fffe03f */
[----:B------:R-:W-:Y:S02]  /*1150*/  ISETP.GE.AND P1, PT, R10, 0x1, PT ;  /* 0x000000010a00780c */ /* 0x000fe40003f26270 */
[----:B------:R-:W-:Y:S02]  /*1160*/  CS2R R56, SRZ ;  /* 0x0000000000387805 */ /* 0x000fe4000001ff00 */
[----:B------:R-:W-:Y:S01]  /*1170*/  CS2R R58, SRZ ;  /* 0x00000000003a7805 */ /* 0x000fe2000001ff00 */
[----:B------:R-:W-:Y:S01]  /*1180*/  UIADD3 UR32, UP0, UR5, UR32, URZ ;  /* 0x0000002005207290 */ /* 0x000fe2000ff1e03f */
[----:B------:R-:W-:-:S02]  /*1190*/  CS2R R60, SRZ ;  /* 0x00000000003c7805 */ /* 0x000fc4000001ff00 */
[----:B------:R-:W-:Y:S02]  /*11a0*/  CS2R R62, SRZ ;  /* 0x00000000003e7805 */ /* 0x000fe4000001ff00 */
[----:B------:R-:W-:Y:S01]  /*11b0*/  CS2R R64, SRZ ;  /* 0x0000000000407805 */ /* 0x000fe2000001ff00 */
[----:B------:R-:W-:Y:S01]  /*11c0*/  ULEA.HI.X.SX32 UR33, UR5, UR33, 0x1, UP0 ;  /* 0x0000002105217291 */ /* 0x000fe200080f0e3f */
[----:B------:R-:W-:Y:S02]  /*11d0*/  CS2R R66, SRZ ;  /* 0x0000000000427805 */ /* 0x000fe4000001ff00 */
[----:B------:R-:W-:Y:S02]  /*11e0*/  CS2R R68, SRZ ;  /* 0x0000000000447805 */ /* 0x000fe4000001ff00 */
[----:B------:R-:W-:Y:S02]  /*11f0*/  CS2R R70, SRZ ;  /* 0x0000000000467805 */ /* 0x000fe4000001ff00 */
[----:B------:R-:W-:-:S02]  /*1200*/  CS2R R72, SRZ ;  /* 0x0000000000487805 */ /* 0x000fc4000001ff00 */
[----:B------:R-:W-:Y:S02]  /*1210*/  CS2R R74, SRZ ;  /* 0x00000000004a7805 */ /* 0x000fe4000001ff00 */
[----:B------:R-:W-:Y:S02]  /*1220*/  CS2R R76, SRZ ;  /* 0x00000000004c7805 */ /* 0x000fe4000001ff00 */
        /* <DEDUP_REMOVED lines=8> */
[----:B------:R-:W-:Y:S01]  /*12b0*/  CS2R R30, SRZ ;  /* 0x00000000001e7805 */ /* 0x000fe2000001ff00 */
[----:B------:R-:W-:Y:S01]  /*12c0*/  IMAD.MOV.U32 R32, RZ, RZ, RZ ;  /* 0x000000ffff207224 */ /* 0x000fe200078e00ff */
[----:B------:R-:W-:Y:S06]  /*12d0*/  @P0 BRA `(.L_x_45) ;  /* 0x0000000000280947 */ /* 0x000fec0003800000 */
[----:B-1-3--:R-:W1:Y:S01]  /*12e0*/  S2R R3, SR_LANEID ;  /* 0x0000000000037919 */ /* 0x00ae620000000000 */
[----:B------:R-:W-:Y:S05]  /*12f0*/  WARPSYNC.ALL ;  /* 0x0000000000007948 */ /* 0x000fea0003800000 */
[----:B-1----:R-:W-:-:S05]  /*1300*/  IMAD.SHL.U32 R6, R3, 0x4, RZ ;  /* 0x0000000403067824 */ /* 0x002fca00078e00ff */
[----:B------:R-:W1:Y:S01]  /*1310*/  LDS R3, [R6+UR20] ;  /* 0x0000001406037984 */ /* 0x000e620008000800 */
[----:B----4-:R-:W-:-:S05]  /*1320*/  IADD3 R4, P3, R6, UR32, RZ ;  /* 0x0000002006047c10 */ /* 0x010fca000ff7e0ff */
[----:B------:R-:W-:-:S05]  /*1330*/  IMAD.X R5, RZ, RZ, UR33, P3 ;  /* 0x00000021ff057e24 */ /* 0x000fca00098e06ff */
[----:B-1----:R1:W3:Y:S01]  /*1340*/  ATOMG.E.EXCH.STRONG.GPU PT, RZ, [R4], R3 ;  /* 0x0000000304ff73a8 */ /* 0x0022e200041ee100 */
[----:B------:R-:W-:-:S04]  /*1350*/  DEPBAR {5,4,3,2,1,0} ;  /* 0x0000003f0000791a */ /* 0x000fc80000000000 */
[----:B------:R1:W-:Y:S01]  /*1360*/  UTMACCTL.IV [UR32] ;  /* 0x00000000200079b9 */ /* 0x0003e20008000000 */
[----:B------:R-:W-:Y:S01]  /*1370*/  NOP ;  /* 0x0000000000007918 */ /* 0x000fe20000000000 */
.L_x_45:
[----:B------:R-:W-:Y:S05]  /*1380*/  @P0 BRA `(.L_x_46) ;  /* 0x00000000000c0947 */ /* 0x000fea0003800000 */
[----:B------:R0:W-:Y:S01]  /*1390*/  UTMACMDFLUSH ;  /* 0x00000000000079b7 */ /* 0x0001e20000000000 */
[----:B------:R-:W-:Y:S05]  /*13a0*/  @P0 BRA `(.L_x_46) ;  /* 0x0000000000040947 */ /* 0x000fea0003800000 */
[----:B------:R-:W-:-:S04]  /*13b0*/  DEPBAR.LE SB0, 0x0 ;  /* 0x000080000000791a */ /* 0x000fc80000000000 */
.L_x_46:
[----:B------:R-:W-:Y:S05]  /*13c0*/  WARPSYNC.ALL ;  /* 0x0000000000007948 */ /* 0x000fea0003800000 */
[----:B---3--:R-:W-:Y:S01]  /*13d0*/  BAR.SYNC.DEFER_BLOCKING 0x0 ;  /* 0x0000000000007b1d */ /* 0x008fe20000010000 */
[----:B------:R-:W-:Y:S01]  /*13e0*/  USHF.L.U32 UR15, UR34, 0x8, URZ ;  /* 0x00000008220f7899 */ /* 0x000fe2000800063f */
[----:B------:R-:W-:Y:S01]  /*13f0*/  IMAD.MOV.U32 R33, RZ, RZ, RZ ;  /* 0x000000ffff217224 */ /* 0x000fe200078e00ff */
[----:B------:R-:W-:Y:S02]  /*1400*/  CS2R R34, SRZ ;  /* 0x0000000000227805 */ /* 0x000fe4000001ff00 */
[----:B------:R-:W-:-:S02]  /*1410*/  CS2R R36, SRZ ;  /* 0x0000000000247805 */ /* 0x000fc4000001ff00 */
[----:B------:R-:W-:Y:S01]  /*1420*/  CS2R R38, SRZ ;  /* 0x0000000000267805 */ /* 0x000fe2000001ff00 */
[----:B------:R-:W-:Y:S01]  /*1430*/  VOTEU.ALL UP0, P2 ;  /* 0x00000000003f7886 */ /* 0x000fe20001000000 */
[----:B------:R-:W-:Y:S01]  /*1440*/  UMOV UR6, 0x1 ;  /* 0x0000000100067882 */ /* 0x000fe20000000000 */
[----:B------:R-:W-:Y:S01]  /*1450*/  VOTEU.ALL UP1, P2 ;  /* 0x00000000003f7886 */ /* 0x000fe20001020000 */
[----:B------:R-:W-:Y:S01]  /*1460*/  VOTEU.ALL UP2, P2 ;  /* 0x00000000003f7886 */ /* 0x000fe20001040000 */
[----:B------:R-:W-:Y:S01]  /*1470*/  CS2R R40, SRZ ;  /* 0x0000000000287805 */ /* 0x000fe2000001ff00 */
[----:B------:R-:W-:-:S04]  /*1480*/  @!UP0 UIADD3 UR8, -UR6, 0x100000, URZ ;  /* 0x0010000006088890 */ /* 0x000fc8000fffe13f */
[----:B------:R-:W-:Y:S02]  /*1490*/  @!UP0 USHF.L.U32 UR9, UR8, 0xb, URZ ;  /* 0x0000000b08098899 */ /* 0x000fe4000800063f */
[----:B------:R-:W-:Y:S01]  /*14a0*/  @!UP0 USHF.L.U32 UR8, UR8, 0x1, URZ ;  /* 0x0000000108088899 */ /* 0x000fe2000800063f */
        /* <DEDUP_REMOVED lines=9> */
[----:B------:R-:W-:Y:S01]  /*1540*/  VOTEU.ALL UP0, P2 ;  /* 0x00000000003f7886 */ /* 0x000fe20001000000 */
[----:B------:R-:W-:Y:S02]  /*1550*/  CS2R R48, SRZ ;  /* 0x0000000000307805 */ /* 0x000fe4000001ff00 */
[----:B------:R-:W-:Y:S02]  /*1560*/  CS2R R50, SRZ ;  /* 0x0000000000327805 */ /* 0x000fe4000001ff00 */
[----:B------:R-:W-:Y:S02]  /*1570*/  CS2R R52, SRZ ;  /* 0x0000000000347805 */ /* 0x000fe4000001ff00 */
[----:B------:R-:W-:Y:S01]  /*1580*/  CS2R R54, SRZ ;  /* 0x0000000000367805 */ /* 0x000fe2000001ff00 */
[----:B------:R-:W3:Y:S02]  /*1590*/  FENCE.VIEW.ASYNC.S ;  /* 0x00000000000073c6 */ /* 0x000ee40000000000 */
[----:B---3--:R-:W3:Y:S02]  /*15a0*/  @!UP0 SYNCS.EXCH.64 URZ, [UR20+0x1e000], UR8 ;  /* 0x01e00008143f85b2 */ /* 0x008ee40008000100 */
[----:B---3--:R-:W-:Y:S06]  /*15b0*/  BAR.SYNC.DEFER_BLOCKING 0x0 ;  /* 0x0000000000007b1d */ /* 0x008fec0000010000 */
[----:B------:R3:W4:Y:S02]  /*15c0*/  @!UP1 SYNCS.EXCH.64 URZ, [UR20+0x1e008], UR10 ;  /* 0x01e0080a143f95b2 */ /* 0x0007240008000100 */
[----:B----4-:R-:W-:Y:S01]  /*15d0*/  BAR.SYNC.DEFER_BLOCKING 0x0 ;  /* 0x0000000000007b1d */ /* 0x010fe20000010000 */
[----:B---3--:R-:W-:-:S05]  /*15e0*/  USHF.L.U32 UR10, UR23, 0x6, URZ ;  /* 0x00000006170a7899 */ /* 0x008fca000800063f */
[----:B------:R3:W4:Y:S01]  /*15f0*/  @!UP2 SYNCS.EXCH.64 URZ, [UR20+0x1e010], UR6 ;  /* 0x01e01006143fa5b2 */ /* 0x0007220008000100 */
[----:B------:R-:W-:Y:S06]  /*1600*/  @!P1 BRA `(.L_x_47) ;  /* 0x0000000400c09947 */ /* 0x000fec0003800000 */
[----:B-1----:R-:W-:Y:S02]  /*1610*/  SHF.R.U32.HI R3, RZ, 0x5, R0 ;  /* 0x00000005ff037819 */ /* 0x002fe40000011600 */
[----:B------:R-:W-:Y:S02]  /*1620*/  CS2R R56, SRZ ;  /* 0x0000000000387805 */ /* 0x000fe4000001ff00 */
[----:B------:R-:W-:Y:S02]  /*1630*/  CS2R R58, SRZ ;  /* 0x00000000003a7805 */ /* 0x000fe4000001ff00 */
[----:B------:R-:W-:Y:S02]  /*1640*/  CS2R R60, SRZ ;  /* 0x00000000003c7805 */ /* 0x000fe4000001ff00 */
[----:B------:R-:W-:Y:S02]  /*1650*/  R2UR UR21, R3 ;  /* 0x00000000031572ca */ /* 0x000fe400000e0000 */
        /* <DEDUP_REMOVED lines=28> */
[----:B------:R-:W-:Y:S01]  /*1820*/  CS2R R54, SRZ ;  /* 0x0000000000367805 */ /* 0x000fe2000001ff00 */
[----:B------:R-:W-:Y:S01]  /*1830*/  UMOV UR5, URZ ;  /* 0x0000003f00057c82 */ /* 0x000fe20008000000 */
[----:B------:R-:W-:-:S05]  /*1840*/  UMOV UR14, URZ ;  /* 0x0000003f000e7c82 */ /* 0x000fca0008000000 */
.L_x_49:
[----:B----4-:R-:W-:Y:S01]  /*1850*/  BAR.SYNC.DEFER_BLOCKING 0x0 ;  /* 0x0000000000007b1d */ /* 0x010fe20000010000 */
[----:B------:R-:W-:Y:S01]  /*1860*/  ULEA UR18, UR5, UR20, 0x3 ;  /* 0x0000001405127291 */ /* 0x000fe2000f8e183f */
[----:B------:R-:W-:Y:S01]  /*1870*/  @!P2 IMAD.MOV.U32 R3, RZ, RZ, 0xa000 ;  /* 0x0000a000ff03a424 */ /* 0x000fe200078e00ff */
[----:B------:R-:W-:Y:S01]  /*1880*/  ELECT P0, URZ, PT ;  /* 0x00000000003f782f */ /* 0x000fe20003800000 */
[----:B------:R-:W-:-:S03]  /*1890*/  ULEA UR12, UR5, UR20, 0xf ;  /* 0x00000014050c7291 */ /* 0x000fc6000f8e783f */
[----:B------:R-:W-:Y:S02]  /*18a0*/  ISETP.LT.U32.AND P0, PT, R2, 0x20, P0 ;  /* 0x000000200200780c */ /* 0x000fe40000701070 */
[----:B------:R-:W-:Y:S01]  /*18b0*/  ELECT P1, URZ, PT ;  /* 0x00000000003f782f */ /* 0x000fe20003820000 */
[----:B------:R-:W-:-:S03]  /*18c0*/  ULEA UR8, UR5, UR20, 0xd ;  /* 0x0000001405087291 */ /* 0x000fc6000f8e683f */
[----:B------:R-:W-:Y:S01]  /*18d0*/  ISETP.LT.U32.AND P1, PT, R2, 0x20, P1 ;  /* 0x000000200200780c */ /* 0x000fe20000f21070 */
[----:B------:R-:W-:Y:S01]  /*18e0*/  UMOV UR11, UR14 ;  /* 0x0000000e000b7c82 */ /* 0x000fe20008000000 */
[----:B------:R-:W-:-:S05]  /*18f0*/  UIADD3 UR8, UR8, 0x18000, URZ ;  /* 0x0001800008087890 */ /* 0x000fca000fffe03f */
[----:B------:R-:W-:Y:S01]  /*1900*/  VOTEU.ANY UP0, P0 ;  /* 0x00000000003f7886 */ /* 0x000fe20000000100 */
[----:B------:R-:W-:Y:S01]  /*1910*/  VOTEU.ANY UP2, P0 ;  /* 0x00000000003f7886 */ /* 0x000fe20000040100 */
[----:B------:R1:W-:Y:S01]  /*1920*/  @!P2 SYNCS.ARRIVE.TRANS64 RZ, [UR18+0x1e000], R3 ;  /* 0x01e00003ffffa9a7 */ /* 0x0003e20008000012 */
[----:B------:R4:W-:Y:S06]  /*1930*/  MEMBAR.ALL.CTA ;  /* 0x0000000000007992 */ /* 0x0009ec0000008000 */
[----:B----4-:R-:W4:Y:S01]  /*1940*/  FENCE.VIEW.ASYNC.S ;  /* 0x00000000000073c6 */ /* 0x010f220000000000 */
[----:B------:R-:W-:Y:S01]  /*1950*/  @UP0 UIADD3 UR13, UR18, 0x1e000, URZ ;  /* 0x0001e000120d0890 */ /* 0x000fe2000fffe03f */
[----:B---3--:R-:W-:Y:S01]  /*1960*/  @UP0 UMOV UR6, UR28 ;  /* 0x0000001c00060c82 */ /* 0x008fe20008000000 */
[----:B------:R-:W-:Y:S01]  /*1970*/  @UP0 UMOV UR7, UR29 ;  /* 0x0000001d00070c82 */ /* 0x000fe20008000000 */
[----:B----4-:R-:W-:Y:S01]  /*1980*/  VOTEU.ANY UP1, P1 ;  /* 0x00000000003f7886 */ /* 0x010fe20000820100 */
[----:B------:R-:W-:Y:S01]  /*1990*/  VOTEU.ANY UP3, P1 ;  /* 0x00000000003f7886 */ /* 0x000fe20000860100 */
[----:B-1----:R-:W-:-:S03]  /*19a0*/  IMAD.U32 R3, RZ, RZ, UR4 ;  /* 0x00000004ff037e24 */ /* 0x002fc6000f8e00ff */
[----:B------:R-:W-:Y:S01]  /*19b0*/  @UP1 UIADD3 UR9, UR18, 0x1e000, URZ ;  /* 0x0001e00012091890 */ /* 0x000fe2000fffe03f */
[----:B------:R-:W-:Y:S01]  /*19c0*/  @UP1 UMOV UR16, UR30 ;  /* 0x0000001e00101c82 */ /* 0x000fe20008000000 */
[----:B------:R-:W-:Y:S01]  /*19d0*/  @UP1 UMOV UR17, UR31 ;  /* 0x0000001f00111c82 */ /* 0x000fe20008000000 */
[----:B------:R-:W-:Y:S01]  /*19e0*/  SHF.L.U32 R3, R3, 0x1f, RZ ;  /* 0x0000001f03037819 */ /* 0x000fe200000006ff */
[----:B------:R-:W-:Y:S06]  /*19f0*/  BAR.SYNC.DEFER_BLOCKING 0x0 ;  /* 0x0000000000007b1d */ /* 0x000fec0000010000 */
[----:B------:R1:W-:Y:S02]  /*1a00*/  @UP2 UTMALDG.2D [UR12], [UR6] ;  /* 0x0000000c060025b4 */ /* 0x0003e40008008000 */
[----:B------:R-:W-:Y:S06]  /*1a10*/  BAR.SYNC.DEFER_BLOCKING 0x0 ;  /* 0x0000000000007b1d */ /* 0x000fec0000010000 */
[----:B------:R1:W-:Y:S02]  /*1a20*/  @UP3 UTMALDG.2D [UR8], [UR16] ;  /* 0x00000008100035b4 */ /* 0x0003e40008008000 */
[----:B------:R-:W-:Y:S06]  /*1a30*/  BAR.SYNC.DEFER_BLOCKING 0x0 ;  /* 0x0000000000007b1d */ /* 0x000fec0000010000 */
[----:B------:R-:W3:Y:S02]  /*1a40*/  SYNCS.PHASECHK.TRANS64.TRYWAIT P0, [UR18+0x1e000], R3 ;  /* 0x01e00003ff0075a7 */ /* 0x000ee40008000152 */
[----:B-1-3--:R-:W-:Y:S05]  /*1a50*/  @!P0 BRA `(.L_x_48) ;  /* 0x0000000400e08947 */ /* 0x00afea0003800000 */
.L_x_50:
[----:B------:R-:W-:Y:S01]  /*1a60*/  USHF.L.U32 UR6, UR21, 0x7, URZ ;  /* 0x0000000715067899 */ /* 0x000fe2000800063f */
[----:B------:R-:W-:Y:S02]  /*1a70*/  WARPGROUP.DEPBAR.LE gsb0, 0x0 ;  /* 0x00008000000079c5 */ /* 0x000fe40000010000 */
[----:B------:R-:W-:Y:S01]  /*1a80*/  USHF.R.U32.HI UR18, URZ, 0x4, UR8 ;  /* 0x000000043f127899 */ /* 0x000fe20008011608 */
[----:B------:R-:W-:Y:S01]  /*1a90*/  WARPGROUP.ARRIVE ;  /* 0x00000000000079c5 */ /* 0x000fe20000000000 */
[----:B------:R-:W-:Y:S01]  /*1aa0*/  ULOP3.LUT UR6, UR6, 0x200, URZ, 0xc0, !UPT ;  /* 0x0000020006067892 */ /* 0x000fe2000f8ec03f */
[----:B------:R-:W1:Y:S01]  /*1ab0*/  LDC R3, c[0x0][0x230] ;  /* 0x00008c00ff037b82 */ /* 0x000e620000000800 */
[----:B------:R-:W-:Y:S02]  /*1ac0*/  USGXT.U32 UR18, UR18, 0xe ;  /* 0x0000000e1212789a */ /* 0x000fe40008000000 */
[----:B------:R-:W-:Y:S01]  /*1ad0*/  ULEA.HI UR6, UR12, UR6, URZ, 0x1c ;  /* 0x000000060c067291 */ /* 0x000fe2000f8fe03f */
[----:B------:R-:W-:Y:S01]  /*1ae0*/  UMOV UR19, 0x40000040 ;  /* 0x4000004000137882 */ /* 0x000fe20000000000 */
[----:B------:R-:W-:-:S02]  /*1af0*/  UMOV UR17, 0x40000040 ;  /* 0x4000004000117882 */ /* 0x000fc40000000000 */
[----:B------:R-:W-:Y:S02]  /*1b00*/  ULOP3.LUT UR16, UR6, 0x3fff, URZ, 0xc0, !UPT ;  /* 0x00003fff06107892 */ /* 0x000fe4000f8ec03f */
[----:B------:R-:W-:Y:S02]  /*1b10*/  UIADD3 UR26, UP1, UR18, 0x80, URZ ;  /* 0x00000080121a7890 */ /* 0x000fe4000ff3e03f */
[----:B------:R-:W-:Y:S01]  /*1b20*/  UIADD3 UR24, UP0, UR16, 0x2, URZ ;  /* 0x0000000210187890 */ /* 0x000fe2000ff1e03f */
[----:B------:R-:W-:Y:S01]  /*1b30*/  UMOV UR6, URZ ;  /* 0x0000003f00067c82 */ /* 0x000fe20008000000 */
[----:B------:R-:W-:Y:S02]  /*1b40*/  UMOV UR7, URZ ;  /* 0x0000003f00077c82 */ /* 0x000fe40008000000 */
[----:B------:R-:W-:Y:S01]  /*1b50*/  UIADD3.X UR25, UR6, 0x40000040, URZ, UP0, !UPT ;  /* 0x4000004006197890 */ /* 0x000fe200087fe43f */
[----:B------:R-:W-:Y:S01]  /*1b60*/  HGMMA.64x64x16.F32.BF16 R56, gdesc[UR16].tnspB, R56 ;  /* 0x40e00000103879f0 */ /* 0x000fe20008701838 */
[----:B------:R-:W-:-:S02]  /*1b70*/  UIADD3.X UR27, UR7, 0x40000040, URZ, UP1, !UPT ;  /* 0x40000040071b7890 */ /* 0x000fc40008ffe43f */
[----:B------:R-:W-:Y:S02]  /*1b80*/  UIADD3.64 UR36, UR24, 0x2, URZ ;  /* 0x0000000218247897 */ /* 0x000fe4000fffe03f */
[----:B------:R-:W-:Y:S02]  /*1b90*/  UIADD3.64 UR38, UR26, 0x80, URZ ;  /* 0x000000801a267897 */ /* 0x000fe4000fffe03f */
[----:B------:R-:W-:Y:S02]  /*1ba0*/  UIADD3.64 UR40, UR24, 0x4, URZ ;  /* 0x0000000418287897 */ /* 0x000fe4000fffe03f */
[----:B------:R-:W-:Y:S02]  /*1bb0*/  UIADD3.64 UR42, UR26, 0x100, URZ ;  /* 0x000001001a2a7897 */ /* 0x000fe4000fffe03f */
[----:B------:R-:W-:Y:S02]  /*1bc0*/  UIADD3.64 UR16, UR24, 0x3fe, URZ ;  /* 0x000003fe18107897 */ /* 0x000fe4000fffe03f */
[----:B------:R-:W-:-:S02]  /*1bd0*/  UIADD3 UR14, UR14, 0x40, URZ ;  /* 0x000000400e0e7890 */ /* 0x000fc4000fffe03f */
[----:B------:R-:W-:-:S04]  /*1be0*/  UIADD3 UR5, UR5, 0x1, URZ ;  /* 0x0000000105057890 */ /* 0x000fc8000fffe03f */
[----:B-1----:R-:W-:Y:S01]  /*1bf0*/  ISETP.LE.AND P0, PT, R3, UR14, PT ;  /* 0x0000000e03007c0c */ /* 0x002fe2000bf03270 */
[----:B------:R-:W-:-:S04]  /*1c00*/  UISETP.NE.U32.AND UP0, UPT, UR5, 0x3, UPT ;  /* 0x000000030500788c */ /* 0x000fc8000bf05070 */
[----:B------:R-:W-:Y:S02]  /*1c10*/  USEL UR6, URZ, 0x1, UP0 ;  /* 0x000000013f067887 */ /* 0x000fe40008000000 */
[----:B------:R-:W-:Y:S02]  /*1c20*/  USEL UR5, UR5, URZ, UP0 ;  /* 0x0000003f05057287 */ /* 0x000fe40008000000 */
[----:B------:R-:W-:Y:S01]  /*1c30*/  ULOP3.LUT UR4, UR4, UR6, URZ, 0x3c, !UPT ;  /* 0x0000000604047292 */ /* 0x000fe2000f8e3c3f */
[----:B------:R-:W-:Y:S04]  /*1c40*/  HGMMA.64x64x16.F32.BF16 R56, gdesc[UR24].tnspB, R56 ;  /* 0x40e00000183879f0 */ /* 0x000fe80008701838 */
[----:B------:R-:W-:Y:S01]  /*1c50*/  HGMMA.64x64x16.F32.BF16 R56, gdesc[UR36].tnspB, R56 ;  /* 0x40e00000243879f0 */ /* 0x000fe20008701838 */
[----:B------:R-:W-:-:S03]  /*1c60*/  UIADD3.64 UR36, UR24, 0x402, URZ ;  /* 0x0000040218247897 */ /* 0x000fc6000fffe03f */
[----:B------:R-:W-:Y:S01]  /*1c70*/  HGMMA.64x64x16.F32.BF16 R56, gdesc[UR40].tnspB, R56 ;  /* 0x40e00000283879f0 */ /* 0x000fe20008701838 */
[----:B------:R-:W-:-:S03]  /*1c80*/  UIADD3.64 UR40, UR24, 0x404, URZ ;  /* 0x0000040418287897 */ /* 0x000fc6000fffe03f */
[----:B------:R-:W-:Y:S01]  /*1c90*/  HGMMA.64x64x16.F32.BF16 R24, gdesc[UR16].tnspB, R24 ;  /* 0x40e00000101879f0 */ /* 0x000fe20008701818 */
[----:B------:R-:W-:Y:S01]  /*1ca0*/  UIADD3.64 UR16, UR24, 0x400, URZ ;  /* 0x0000040018107897 */ /* 0x000fe2000fffe03f */
[----:B------:R-:W-:Y:S01]  /*1cb0*/  UMOV UR18, UR26 ;  /* 0x0000001a00127c82 */ /* 0x000fe20008000000 */
[----:B------:R-:W-:-:S07]  /*1cc0*/  UMOV UR19, UR27 ;  /* 0x0000001b00137c82 */ /* 0x000fce0008000000 */
[----:B------:R-:W-:Y:S04]  /*1cd0*/  HGMMA.64x64x16.F32.BF16 R24, gdesc[UR16].tnspB, R24 ;  /* 0x40e00000101879f0 */ /* 0x000fe80008701818 */
[----:B------:R-:W-:Y:S04]  /*1ce0*/  HGMMA.64x64x16.F32.BF16 R24, gdesc[UR36].tnspB, R24 ;  /* 0x40e00000241879f0 */ /* 0x000fe80008701818 */
[----:B------:R-:W-:Y:S01]  /*1cf0*/  HGMMA.64x64x16.F32.BF16 R24, gdesc[UR40].tnspB, R24, gsb0 ;  /* 0x40e00000281879f0 */ /* 0x000fe20008001818 */
[----:B------:R-:W-:Y:S05]  /*1d00*/  @!P0 BRA `(.L_x_49) ;  /* 0xfffffff800d08947 */ /* 0x000fea000383ffff */
.L_x_47:
[----:B------:R-:W-:Y:S02]  /*1d10*/  WARPGROUP.DEPBAR.LE gsb0, 0x0 ;  /* 0x00008000000079c5 */ /* 0x000fe40000010000 */
[----:B----4-:R-:W-:Y:S01]  /*1d20*/  BAR.SYNC.DEFER_BLOCKING 0x0 ;  /* 0x0000000000007b1d */ /* 0x010fe20000010000 */
[C---:B-1----:R-:W-:Y:S01]  /*1d30*/  IMAD.SHL.U32 R3, R0.reuse, 0x80, RZ ;  /* 0x0000008000037824 */ /* 0x042fe200078e00ff */
[----:B------:R-:W-:Y:S01]  /*1d40*/  ELECT P0, URZ, PT ;  /* 0x00000000003f782f */ /* 0x000fe20003800000 */
[----:B------:R-:W-:Y:S01]  /*1d50*/  IMAD.SHL.U32 R4, R0, 0x10, RZ ;  /* 0x0000001000047824 */ /* 0x000fe200078e00ff */
[----:B------:R-:W-:Y:S02]  /*1d60*/  F2FP.BF16.F32.PACK_AB R56, R57, R56 ;  /* 0x000000383938723e */ /* 0x000fe400000010ff */
[----:B------:R-:W-:Y:S01]  /*1d70*/  LOP3.LUT R3, R3, 0x780, RZ, 0xc0, !PT ;  /* 0x0000078003037812 */ /* 0x000fe200078ec0ff */
[----:B------:R-:W-:Y:S01]  /*1d80*/  UMOV UR21, UR10 ;  /* 0x0000000a00157c82 */ /* 0x000fe20008000000 */
[----:B------:R-:W-:Y:S01]  /*1d90*/  F2FP.BF16.F32.PACK_AB R57, R59, R58 ;  /* 0x0000003a3b39723e */ /* 0x000fe200000010ff */
[----:B------:R-:W-:Y:S01]  /*1da0*/  UMOV UR22, UR15 ;  /* 0x0000000f00167c82 */ /* 0x000fe20008000000 */
[----:B------:R-:W-:-:S02]  /*1db0*/  LOP3.LUT R3, R3, 0x70, R4, 0xf8, !PT ;  /* 0x0000007003037812 */ /* 0x000fc400078ef804 */
[----:B------:R-:W-:Y:S02]  /*1dc0*/  F2FP.BF16.F32.PACK_AB R24, R25, R24 ;  /* 0x000000181918723e */ /* 0x000fe400000010ff */
[----:B------:R-:W-:Y:S01]  /*1dd0*/  LOP3.LUT R3, R3, 0x10, R0, 0x78, !PT ;  /* 0x0000001003037812 */ /* 0x000fe200078e7800 */
[----:B------:R-:W-:Y:S01]  /*1de0*/  IMAD.SHL.U32 R0, R0, 0x40, RZ ;  /* 0x0000004000007824 */ /* 0x000fe200078e00ff */
[----:B------:R-:W-:Y:S02]  /*1df0*/  ISETP.LT.U32.AND P0, PT, R2, 0x20, P0 ;  /* 0x000000200200780c */ /* 0x000fe40000701070 */
[----:B------:R-:W-:Y:S02]  /*1e00*/  F2FP.BF16.F32.PACK_AB R58, R61, R60 ;  /* 0x0000003c3d3a723e */ /* 0x000fe400000010ff */
[----:B------:R-:W-:Y:S02]  /*1e10*/  LOP3.LUT R0, R3, 0x3800, R0, 0xf8, !PT ;  /* 0x0000380003007812 */ /* 0x000fe400078ef800 */
[----:B------:R-:W-:Y:S01]  /*1e20*/  F2FP.BF16.F32.PACK_AB R59, R63, R62 ;  /* 0x0000003e3f3b723e */ /* 0x000fe200000010ff */
[----:B------:R-:W1:Y:S02]  /*1e30*/  @!P2 SYNCS.CCTL.IV [UR20+0x1e000] ;  /* 0x01e00000ff00a9b1 */ /* 0x000e640008000014 */
[----:B-1----:R-:W-:Y:S01]  /*1e40*/  BAR.SYNC.DEFER_BLOCKING 0x0 ;  /* 0x0000000000007b1d */ /* 0x002fe20000010000 */
[C---:B------:R-:W-:Y:S01]  /*1e50*/  LOP3.LUT R3, R0.reuse, 0x20, RZ, 0x3c, !PT ;  /* 0x0000002000037812 */ /* 0x040fe200078e3cff */
[C---:B------:R-:W-:Y:S01]  /*1e60*/  VIADD R2, R0.reuse, UR20 ;  /* 0x0000001400027c36 */ /* 0x040fe20008000000 */
[----:B------:R-:W-:-:S02]  /*1e70*/  LOP3.LUT R4, R0, 0x40, RZ, 0x3c, !PT ;  /* 0x0000004000047812 */ /* 0x000fc400078e3cff */
[----:B------:R-:W-:Y:S01]  /*1e80*/  F2FP.BF16.F32.PACK_AB R64, R65, R64 ;  /* 0x000000404140723e */ /* 0x000fe200000010ff */
[----:B------:R-:W-:Y:S01]  /*1e90*/  VIADD R3, R3, UR20 ;  /* 0x0000001403037c36 */ /* 0x000fe20008000000 */
[----:B------:R-:W-:Y:S01]  /*1ea0*/  F2FP.BF16.F32.PACK_AB R25, R27, R26 ;  /* 0x0000001a1b19723e */ /* 0x000fe200000010ff */
[----:B------:R-:W-:Y:S01]  /*1eb0*/  VIADD R4, R4, UR20 ;  /* 0x0000001404047c36 */ /* 0x000fe20008000000 */
[----:B------:R-:W-:Y:S01]  /*1ec0*/  F2FP.BF16.F32.PACK_AB R65, R67, R66 ;  /* 0x000000424341723e */ /* 0x000fe200000010ff */
[----:B------:R-:W-:Y:S01]  /*1ed0*/  VOTEU.ANY UP0, P0 ;  /* 0x00000000003f7886 */ /* 0x000fe20000000100 */
[----:B------:R-:W-:Y:S01]  /*1ee0*/  F2FP.BF16.F32.PACK_AB R26, R29, R28 ;  /* 0x0000001c1d1a723e */ /* 0x000fe200000010ff */
[----:B------:R-:W-:Y:S01]  /*1ef0*/  VOTEU.ANY UP1, P0 ;  /* 0x00000000003f7886 */ /* 0x000fe20000020100 */
[----:B------:R-:W-:Y:S02]  /*1f00*/  F2FP.BF16.F32.PACK_AB R27, R31, R30 ;  /* 0x0000001e1f1b723e */ /* 0x000fe400000010ff */
[----:B------:R-:W-:Y:S01]  /*1f10*/  F2FP.BF16.F32.PACK_AB R32, R33, R32 ;  /* 0x000000202120723e */ /* 0x000fe200000010ff */
[----:B---3--:R-:W-:Y:S01]  /*1f20*/  @UP0 UMOV UR6, UR32 ;  /* 0x0000002000060c82 */ /* 0x008fe20008000000 */
[----:B------:R-:W-:Y:S01]  /*1f30*/  LOP3.LUT R0, R0, 0x60, RZ, 0x3c, !PT ;  /* 0x0000006000007812 */ /* 0x000fe200078e3cff */
[----:B------:R-:W-:Y:S01]  /*1f40*/  @UP0 UMOV UR7, UR33 ;  /* 0x0000002100070c82 */ /* 0x000fe20008000000 */
[----:B------:R-:W-:-:S02]  /*1f50*/  F2FP.BF16.F32.PACK_AB R66, R69, R68 ;  /* 0x000000444542723e */ /* 0x000fc400000010ff */
[----:B------:R-:W-:Y:S01]  /*1f60*/  F2FP.BF16.F32.PACK_AB R67, R71, R70 ;  /* 0x000000464743723e */ /* 0x000fe200000010ff */
[----:B------:R-:W-:Y:S01]  /*1f70*/  VIADD R0, R0, UR20 ;  /* 0x0000001400007c36 */ /* 0x000fe20008000000 */
[----:B------:R-:W-:Y:S01]  /*1f80*/  F2FP.BF16.F32.PACK_AB R72, R73, R72 ;  /* 0x000000484948723e */ /* 0x000fe200000010ff */
[----:B------:R-:W1:Y:S02]  /*1f90*/  @!P2 SYNCS.CCTL.IV [UR20+0x1e008] ;  /* 0x01e00800ff00a9b1 */ /* 0x000e640008000014 */
[----:B-1----:R-:W-:Y:S01]  /*1fa0*/  BAR.SYNC.DEFER_BLOCKING 0x0 ;  /* 0x0000000000007b1d */ /* 0x002fe20000010000 */
[----:B------:R-:W-:Y:S02]  /*1fb0*/  F2FP.BF16.F32.PACK_AB R33, R35, R34 ;  /* 0x000000222321723e */ /* 0x000fe400000010ff */
[----:B------:R-:W-:Y:S02]  /*1fc0*/  F2FP.BF16.F32.PACK_AB R73, R75, R74 ;  /* 0x0000004a4b49723e */ /* 0x000fe400000010ff */
[----:B------:R-:W-:-:S02]  /*1fd0*/  F2FP.BF16.F32.PACK_AB R34, R37, R36 ;  /* 0x000000242522723e */ /* 0x000fc400000010ff */
[----:B------:R-:W-:Y:S02]  /*1fe0*/  F2FP.BF16.F32.PACK_AB R35, R39, R38 ;  /* 0x000000262723723e */ /* 0x000fe400000010ff */
[----:B------:R-:W-:Y:S02]  /*1ff0*/  F2FP.BF16.F32.PACK_AB R40, R41, R40 ;  /* 0x000000282928723e */ /* 0x000fe400000010ff */
[----:B------:R-:W-:Y:S02]  /*2000*/  F2FP.BF16.F32.PACK_AB R74, R77, R76 ;  /* 0x0000004c4d4a723e */ /* 0x000fe400000010ff */
[----:B------:R-:W-:Y:S02]  /*2010*/  F2FP.BF16.F32.PACK_AB R75, R79, R78 ;  /* 0x0000004e4f4b723e */ /* 0x000fe400000010ff */
[----:B------:R-:W-:Y:S02]  /*2020*/  F2FP.BF16.F32.PACK_AB R80, R81, R80 ;  /* 0x000000505150723e */ /* 0x000fe400000010ff */
[----:B------:R-:W-:-:S02]  /*2030*/  F2FP.BF16.F32.PACK_AB R41, R43, R42 ;  /* 0x0000002a2b29723e */ /* 0x000fc400000010ff */
[----:B------:R-:W-:Y:S02]  /*2040*/  F2FP.BF16.F32.PACK_AB R81, R83, R82 ;  /* 0x000000525351723e */ /* 0x000fe400000010ff */
[----:B------:R-:W-:Y:S02]  /*2050*/  F2FP.BF16.F32.PACK_AB R42, R45, R44 ;  /* 0x0000002c2d2a723e */ /* 0x000fe400000010ff */
[----:B------:R-:W-:Y:S01]  /*2060*/  F2FP.BF16.F32.PACK_AB R43, R47, R46 ;  /* 0x0000002e2f2b723e */ /* 0x000fe200000010ff */
[----:B------:R-:W1:Y:S01]  /*2070*/  @!P2 SYNCS.CCTL.IV [UR20+0x1e010] ;  /* 0x01e01000ff00a9b1 */ /* 0x000e620008000014 */
[----:B------:R-:W-:Y:S01]  /*2080*/  F2FP.BF16.F32.PACK_AB R48, R49, R48 ;  /* 0x000000303130723e */ /* 0x000fe200000010ff */
[----:B-1----:R-:W-:Y:S01]  /*2090*/  STSM.16.M88.4 [R2], R56 ;  /* 0x0000003802007844 */ /* 0x002fe20000000200 */
[----:B------:R-:W-:Y:S02]  /*20a0*/  F2FP.BF16.F32.PACK_AB R82, R85, R84 ;  /* 0x000000545552723e */ /* 0x000fe400000010ff */
[----:B------:R-:W-:Y:S01]  /*20b0*/  F2FP.BF16.F32.PACK_AB R83, R87, R86 ;  /* 0x000000565753723e */ /* 0x000fe200000010ff */
[----:B------:R-:W-:Y:S01]  /*20c0*/  STSM.16.M88.4 [R2+0x4000], R24 ;  /* 0x0040001802007844 */ /* 0x000fe20000000200 */
[----:B------:R-:W-:-:S02]  /*20d0*/  F2FP.BF16.F32.PACK_AB R49, R51, R50 ;  /* 0x000000323331723e */ /* 0x000fc400000010ff */
[----:B------:R-:W-:Y:S01]  /*20e0*/  F2FP.BF16.F32.PACK_AB R50, R53, R52 ;  /* 0x000000343532723e */ /* 0x000fe200000010ff */
[----:B------:R-:W-:Y:S01]  /*20f0*/  STSM.16.M88.4 [R3], R64 ;  /* 0x0000004003007844 */ /* 0x000fe20000000200 */
[----:B------:R-:W-:-:S03]  /*2100*/  F2FP.BF16.F32.PACK_AB R51, R55, R54 ;  /* 0x000000363733723e */ /* 0x000fc600000010ff */
[----:B------:R-:W-:Y:S04]  /*2110*/  STSM.16.M88.4 [R3+0x4000], R32 ;  /* 0x0040002003007844 */ /* 0x000fe80000000200 */
[----:B------:R-:W-:Y:S04]  /*2120*/  STSM.16.M88.4 [R4], R72 ;  /* 0x0000004804007844 */ /* 0x000fe80000000200 */
[----:B------:R-:W-:Y:S04]  /*2130*/  STSM.16.M88.4 [R4+0x4000], R40 ;  /* 0x0040002804007844 */ /* 0x000fe80000000200 */
[----:B------:R-:W-:Y:S04]  /*2140*/  STSM.16.M88.4 [R0], R80 ;  /* 0x0000005000007844 */ /* 0x000fe80000000200 */
[----:B------:R-:W-:Y:S01]  /*2150*/  STSM.16.M88.4 [R0+0x4000], R48 ;  /* 0x0040003000007844 */ /* 0x000fe20000000200 */
[----:B------:R1:W-:Y:S06]  /*2160*/  MEMBAR.ALL.CTA ;  /* 0x0000000000007992 */ /* 0x0003ec0000008000 */
[----:B-1----:R-:W1:Y:S02]  /*2170*/  FENCE.VIEW.ASYNC.S ;  /* 0x00000000000073c6 */ /* 0x002e640000000000 */
[----:B-1----:R-:W-:Y:S06]  /*2180*/  BAR.SYNC.DEFER_BLOCKING 0x0 ;  /* 0x0000000000007b1d */ /* 0x002fec0000010000 */
[----:B------:R1:W-:Y:S01]  /*2190*/  @UP1 UTMASTG.2D [UR20], [UR6] ;  /* 0x00000014060013b5 */ /* 0x0003e20008008000 */
[----:B------:R0:W-:Y:S01]  /*21a0*/  UTMACMDFLUSH ;  /* 0x00000000000079b7 */ /* 0x0001e20000000000 */
[----:B------:R-:W-:-:S04]  /*21b0*/  DEPBAR.LE SB0, 0x0 ;  /* 0x000080000000791a */ /* 0x000fc80000000000 */
[----:B------:R-:W-:Y:S06]  /*21c0*/  BAR.SYNC.DEFER_BLOCKING 0x0 ;  /* 0x0000000000007b1d */ /* 0x000fec0000010000 */
[----:B-1----:R-:W-:Y:S05]  /*21d0*/  EXIT ;  /* 0x000000000000794d */ /* 0x002fea0003800000 */
.L_x_48:
[----:B------:R-:W1:Y:S02]  /*21e0*/  SYNCS.PHASECHK.TRANS64.TRYWAIT P0, [UR18+0x1e000], R3 ;  /* 0x01e00003ff0075a7 */ /* 0x000e640008000152 */
[----:B-1----:R-:W-:Y:S05]  /*21f0*/  @!P0 BRA `(.L_x_48) ;  /* 0xfffffffc00f88947 */ /* 0x002fea000383ffff */
[----:B------:R-:W-:Y:S05]  /*2200*/  BRA `(.L_x_50) ;  /* 0xfffffff800147947 */ /* 0x000fea000383ffff */
.L_x_51:
[----:B------:R-:W-:-:S00]  /*2210*/  BRA `(.L_x_51) ;  /* 0xfffffffc00fc7947 */ /* 0x000fc0000383ffff */
[----:B------:R-:W-:-:S00]  /*2220*/  NOP ;  /* 0x0000000000007918 */ /* 0x000fc00000000000 */
        /* <DEDUP_REMOVED lines=13> */
.L_x_52:


//--------------------- .nv.shared.gluon_wgmma    --------------------------
	.section	.nv.shared.gluon_wgmma,"aw",@nobits
	.sectionflags	@""
	.align	16
	.zero		1024


//--------------------- .nv.shared.reserved.0     --------------------------
	.section	.nv.shared.reserved.0,"aw",@nobits
	.weak		__nv_reservedSMEM_offset_0_alias
	.size		__nv_reservedSMEM_offset_0_alias, 0, 0
	.other		__nv_reservedSMEM_offset_0_alias,@"STO_CUDA_RESERVED_SHARED STV_DEFAULT"
__nv_reservedSMEM_offset_0_alias:
	.zero		0


//--------------------- .nv.constant0.gluon_wgmma --------------------------
	.section	.nv.constant0.gluon_wgmma,"a",@progbits
	.sectionflags	@""
	.align	4
.nv.constant0.gluon_wgmma:
	.zero		608


//--------------------- SYMBOLS --------------------------

	.type		.nv.reservedSmem.offset0,@object
	.size		.nv.reservedSmem.offset0,0x4
